//
// Generated by NVIDIA NVVM Compiler
//
// Compiler Build ID: CL-36424714
// Cuda compilation tools, release 13.0, V13.0.88
// Based on NVVM 20.0.0
//

.version 9.0
.target sm_100
.address_size 64

	// .globl	_Z10dev_conv_xPcS_Pfiiii

.visible .entry _Z10dev_conv_xPcS_Pfiiii(
	.param .u64 .ptr .align 1 _Z10dev_conv_xPcS_Pfiiii_param_0,
	.param .u64 .ptr .align 1 _Z10dev_conv_xPcS_Pfiiii_param_1,
	.param .u64 .ptr .align 1 _Z10dev_conv_xPcS_Pfiiii_param_2,
	.param .u32 _Z10dev_conv_xPcS_Pfiiii_param_3,
	.param .u32 _Z10dev_conv_xPcS_Pfiiii_param_4,
	.param .u32 _Z10dev_conv_xPcS_Pfiiii_param_5,
	.param .u32 _Z10dev_conv_xPcS_Pfiiii_param_6
)
{
	.reg .pred 	%p<11>;
	.reg .b16 	%rs<22>;
	.reg .b32 	%r<28>;
	.reg .b32 	%f<91>;
	.reg .b64 	%rd<33>;

	ld.param.u64 	%rd13, [_Z10dev_conv_xPcS_Pfiiii_param_0];
	ld.param.u64 	%rd14, [_Z10dev_conv_xPcS_Pfiiii_param_1];
	ld.param.u64 	%rd15, [_Z10dev_conv_xPcS_Pfiiii_param_2];
	ld.param.u32 	%r9, [_Z10dev_conv_xPcS_Pfiiii_param_3];
	ld.param.u32 	%r11, [_Z10dev_conv_xPcS_Pfiiii_param_4];
	ld.param.s32 	%rd5, [_Z10dev_conv_xPcS_Pfiiii_param_5];
	ld.param.u32 	%r10, [_Z10dev_conv_xPcS_Pfiiii_param_6];
	cvta.to.global.u64 	%rd1, %rd15;
	cvta.to.global.u64 	%rd2, %rd14;
	mov.u32 	%r12, %ntid.y;
	mov.u32 	%r13, %ctaid.y;
	mov.u32 	%r14, %tid.y;
	mad.lo.s32 	%r15, %r12, %r13, %r14;
	cvt.u64.u32 	%rd3, %r15;
	mov.u32 	%r16, %ntid.x;
	mov.u32 	%r17, %ctaid.x;
	mov.u32 	%r18, %tid.x;
	mad.lo.s32 	%r19, %r16, %r17, %r18;
	cvt.u64.u32 	%rd4, %r19;
	setp.ge.u32 	%p1, %r15, %r11;
	setp.ge.u64 	%p2, %rd4, %rd5;
	or.pred  	%p3, %p1, %p2;
	@%p3 bra 	$L__BB0_11;
	setp.gt.s32 	%p4, %r10, 0;
	mov.f32 	%f88, 0f00000000;
	mov.f32 	%f89, %f88;
	mov.f32 	%f90, %f88;
	@%p4 bra 	$L__BB0_2;
	bra.uni 	$L__BB0_10;
$L__BB0_2:
	cvt.s64.s32 	%rd16, %r9;
	mad.lo.s64 	%rd6, %rd16, %rd3, %rd4;
	and.b32  	%r1, %r10, 3;
	setp.lt.u32 	%p5, %r10, 4;
	mov.b32 	%r26, 0;
	mov.f32 	%f88, 0f00000000;
	mov.f32 	%f89, %f88;
	mov.f32 	%f90, %f88;
	@%p5 bra 	$L__BB0_5;
	and.b32  	%r26, %r10, 2147483644;
	neg.s32 	%r25, %r26;
	mad.lo.s64 	%rd17, %rd6, 3, %rd2;
	add.s64 	%rd32, %rd17, 5;
	add.s64 	%rd31, %rd1, 8;
	mov.f32 	%f88, 0f00000000;
$L__BB0_4:
	.pragma "nounroll";
	ld.global.u8 	%rs1, [%rd32+-5];
	cvt.rn.f32.u16 	%f32, %rs1;
	ld.global.f32 	%f33, [%rd31+-8];
	fma.rn.f32 	%f34, %f33, %f32, %f90;
	ld.global.u8 	%rs2, [%rd32+-4];
	cvt.rn.f32.u16 	%f35, %rs2;
	fma.rn.f32 	%f36, %f33, %f35, %f89;
	ld.global.u8 	%rs3, [%rd32+-3];
	cvt.rn.f32.u16 	%f37, %rs3;
	fma.rn.f32 	%f38, %f33, %f37, %f88;
	ld.global.u8 	%rs4, [%rd32+-2];
	cvt.rn.f32.u16 	%f39, %rs4;
	ld.global.f32 	%f40, [%rd31+-4];
	fma.rn.f32 	%f41, %f40, %f39, %f34;
	ld.global.u8 	%rs5, [%rd32+-1];
	cvt.rn.f32.u16 	%f42, %rs5;
	fma.rn.f32 	%f43, %f40, %f42, %f36;
	ld.global.u8 	%rs6, [%rd32];
	cvt.rn.f32.u16 	%f44, %rs6;
	fma.rn.f32 	%f45, %f40, %f44, %f38;
	ld.global.u8 	%rs7, [%rd32+1];
	cvt.rn.f32.u16 	%f46, %rs7;
	ld.global.f32 	%f47, [%rd31];
	fma.rn.f32 	%f48, %f47, %f46, %f41;
	ld.global.u8 	%rs8, [%rd32+2];
	cvt.rn.f32.u16 	%f49, %rs8;
	fma.rn.f32 	%f50, %f47, %f49, %f43;
	ld.global.u8 	%rs9, [%rd32+3];
	cvt.rn.f32.u16 	%f51, %rs9;
	fma.rn.f32 	%f52, %f47, %f51, %f45;
	ld.global.u8 	%rs10, [%rd32+4];
	cvt.rn.f32.u16 	%f53, %rs10;
	ld.global.f32 	%f54, [%rd31+4];
	fma.rn.f32 	%f90, %f54, %f53, %f48;
	ld.global.u8 	%rs11, [%rd32+5];
	cvt.rn.f32.u16 	%f55, %rs11;
	fma.rn.f32 	%f89, %f54, %f55, %f50;
	ld.global.u8 	%rs12, [%rd32+6];
	cvt.rn.f32.u16 	%f56, %rs12;
	fma.rn.f32 	%f88, %f54, %f56, %f52;
	add.s32 	%r25, %r25, 4;
	add.s64 	%rd32, %rd32, 12;
	add.s64 	%rd31, %rd31, 16;
	setp.ne.s32 	%p6, %r25, 0;
	@%p6 bra 	$L__BB0_4;
$L__BB0_5:
	setp.eq.s32 	%p7, %r1, 0;
	@%p7 bra 	$L__BB0_10;
	setp.eq.s32 	%p8, %r1, 1;
	@%p8 bra 	$L__BB0_8;
	cvt.u64.u32 	%rd18, %r26;
	add.s64 	%rd19, %rd6, %rd18;
	mad.lo.s64 	%rd20, %rd19, 3, %rd2;
	ld.global.u8 	%rs13, [%rd20];
	cvt.rn.f32.u16 	%f58, %rs13;
	mul.wide.u32 	%rd21, %r26, 4;
	add.s64 	%rd22, %rd1, %rd21;
	ld.global.f32 	%f59, [%rd22];
	fma.rn.f32 	%f60, %f59, %f58, %f90;
	ld.global.u8 	%rs14, [%rd20+1];
	cvt.rn.f32.u16 	%f61, %rs14;
	fma.rn.f32 	%f62, %f59, %f61, %f89;
	ld.global.u8 	%rs15, [%rd20+2];
	cvt.rn.f32.u16 	%f63, %rs15;
	fma.rn.f32 	%f64, %f59, %f63, %f88;
	ld.global.u8 	%rs16, [%rd20+3];
	cvt.rn.f32.u16 	%f65, %rs16;
	ld.global.f32 	%f66, [%rd22+4];
	fma.rn.f32 	%f90, %f66, %f65, %f60;
	ld.global.u8 	%rs17, [%rd20+4];
	cvt.rn.f32.u16 	%f67, %rs17;
	fma.rn.f32 	%f89, %f66, %f67, %f62;
	ld.global.u8 	%rs18, [%rd20+5];
	cvt.rn.f32.u16 	%f68, %rs18;
	fma.rn.f32 	%f88, %f66, %f68, %f64;
	add.s32 	%r26, %r26, 2;
$L__BB0_8:
	and.b32  	%r21, %r10, 1;
	setp.eq.b32 	%p9, %r21, 1;
	not.pred 	%p10, %p9;
	@%p10 bra 	$L__BB0_10;
	cvt.u64.u32 	%rd23, %r26;
	add.s64 	%rd24, %rd6, %rd23;
	mad.lo.s64 	%rd25, %rd24, 3, %rd2;
	ld.global.u8 	%rs19, [%rd25];
	cvt.rn.f32.u16 	%f69, %rs19;
	mul.wide.u32 	%rd26, %r26, 4;
	add.s64 	%rd27, %rd1, %rd26;
	ld.global.f32 	%f70, [%rd27];
	fma.rn.f32 	%f90, %f70, %f69, %f90;
	ld.global.u8 	%rs20, [%rd25+1];
	cvt.rn.f32.u16 	%f71, %rs20;
	fma.rn.f32 	%f89, %f70, %f71, %f89;
	ld.global.u8 	%rs21, [%rd25+2];
	cvt.rn.f32.u16 	%f72, %rs21;
	fma.rn.f32 	%f88, %f70, %f72, %f88;
$L__BB0_10:
	cvt.rzi.s32.f32 	%r22, %f90;
	mad.lo.s64 	%rd28, %rd5, %rd3, %rd4;
	cvta.to.global.u64 	%rd29, %rd13;
	mad.lo.s64 	%rd30, %rd28, 3, %rd29;
	st.global.u8 	[%rd30], %r22;
	cvt.rzi.s32.f32 	%r23, %f89;
	st.global.u8 	[%rd30+1], %r23;
	cvt.rzi.s32.f32 	%r24, %f88;
	st.global.u8 	[%rd30+2], %r24;
$L__BB0_11:
	ret;

}
	// .globl	_Z9intensityPcS_ii
.visible .entry _Z9intensityPcS_ii(
	.param .u64 .ptr .align 1 _Z9intensityPcS_ii_param_0,
	.param .u64 .ptr .align 1 _Z9intensityPcS_ii_param_1,
	.param .u32 _Z9intensityPcS_ii_param_2,
	.param .u32 _Z9intensityPcS_ii_param_3
)
{
	.reg .pred 	%p<4>;
	.reg .b16 	%rs<4>;
	.reg .b32 	%r<13>;
	.reg .b64 	%rd<12>;
	.reg .b64 	%fd<7>;

	ld.param.u64 	%rd3, [_Z9intensityPcS_ii_param_0];
	ld.param.u64 	%rd4, [_Z9intensityPcS_ii_param_1];
	ld.param.s32 	%rd2, [_Z9intensityPcS_ii_param_2];
	ld.param.u32 	%r2, [_Z9intensityPcS_ii_param_3];
	mov.u32 	%r3, %ntid.y;
	mov.u32 	%r4, %ctaid.y;
	mov.u32 	%r5, %tid.y;
	mad.lo.s32 	%r1, %r3, %r4, %r5;
	mov.u32 	%r6, %ntid.x;
	mov.u32 	%r7, %ctaid.x;
	mov.u32 	%r8, %tid.x;
	mad.lo.s32 	%r9, %r6, %r7, %r8;
	cvt.u64.u32 	%rd1, %r9;
	setp.ge.u32 	%p1, %r1, %r2;
	setp.ge.u64 	%p2, %rd1, %rd2;
	or.pred  	%p3, %p1, %p2;
	@%p3 bra 	$L__BB1_2;
	cvta.to.global.u64 	%rd5, %rd4;
	cvta.to.global.u64 	%rd6, %rd3;
	cvt.u64.u32 	%rd7, %r1;
	mad.lo.s64 	%rd8, %rd2, %rd7, %rd1;
	mul.lo.s64 	%rd9, %rd8, 3;
	add.s64 	%rd10, %rd5, %rd9;
	ld.global.u8 	%rs1, [%rd10];
	cvt.rn.f64.u16 	%fd1, %rs1;
	mul.f64 	%fd2, %fd1, 0d3FE0000000000000;
	cvt.rzi.s32.f64 	%r10, %fd2;
	add.s64 	%rd11, %rd6, %rd9;
	st.global.u8 	[%rd11], %r10;
	ld.global.u8 	%rs2, [%rd10+1];
	cvt.rn.f64.u16 	%fd3, %rs2;
	mul.f64 	%fd4, %fd3, 0d3FE0000000000000;
	cvt.rzi.s32.f64 	%r11, %fd4;
	st.global.u8 	[%rd11+1], %r11;
	ld.global.u8 	%rs3, [%rd10+2];
	cvt.rn.f64.u16 	%fd5, %rs3;
	mul.f64 	%fd6, %fd5, 0d3FE0000000000000;
	cvt.rzi.s32.f64 	%r12, %fd6;
	st.global.u8 	[%rd11+2], %r12;
$L__BB1_2:
	ret;

}
	// .globl	_Z10dev_conv_yPcS_Pfiiii
.visible .entry _Z10dev_conv_yPcS_Pfiiii(
	.param .u64 .ptr .align 1 _Z10dev_conv_yPcS_Pfiiii_param_0,
	.param .u64 .ptr .align 1 _Z10dev_conv_yPcS_Pfiiii_param_1,
	.param .u64 .ptr .align 1 _Z10dev_conv_yPcS_Pfiiii_param_2,
	.param .u32 _Z10dev_conv_yPcS_Pfiiii_param_3,
	.param .u32 _Z10dev_conv_yPcS_Pfiiii_param_4,
	.param .u32 _Z10dev_conv_yPcS_Pfiiii_param_5,
	.param .u32 _Z10dev_conv_yPcS_Pfiiii_param_6
)
{
	.reg .pred 	%p<11>;
	.reg .b16 	%rs<22>;
	.reg .b32 	%r<39>;
	.reg .b32 	%f<91>;
	.reg .b64 	%rd<55>;

	ld.param.u64 	%rd16, [_Z10dev_conv_yPcS_Pfiiii_param_1];
	ld.param.u64 	%rd17, [_Z10dev_conv_yPcS_Pfiiii_param_2];
	ld.param.u32 	%r12, [_Z10dev_conv_yPcS_Pfiiii_param_3];
	ld.param.u32 	%r14, [_Z10dev_conv_yPcS_Pfiiii_param_4];
	ld.param.s32 	%rd5, [_Z10dev_conv_yPcS_Pfiiii_param_5];
	ld.param.u32 	%r13, [_Z10dev_conv_yPcS_Pfiiii_param_6];
	cvta.to.global.u64 	%rd1, %rd17;
	cvta.to.global.u64 	%rd2, %rd16;
	mov.u32 	%r1, %ntid.y;
	mov.u32 	%r2, %ctaid.y;
	mov.u32 	%r3, %tid.y;
	mad.lo.s32 	%r15, %r1, %r2, %r3;
	cvt.u64.u32 	%rd3, %r15;
	mov.u32 	%r16, %ntid.x;
	mov.u32 	%r17, %ctaid.x;
	mov.u32 	%r18, %tid.x;
	mad.lo.s32 	%r19, %r16, %r17, %r18;
	cvt.u64.u32 	%rd4, %r19;
	setp.ge.u32 	%p1, %r15, %r14;
	setp.ge.u64 	%p2, %rd4, %rd5;
	or.pred  	%p3, %p1, %p2;
	@%p3 bra 	$L__BB2_11;
	setp.gt.s32 	%p4, %r13, 0;
	mov.f32 	%f88, 0f00000000;
	mov.f32 	%f89, %f88;
	mov.f32 	%f90, %f88;
	@%p4 bra 	$L__BB2_2;
	bra.uni 	$L__BB2_10;
$L__BB2_2:
	cvt.s64.s32 	%rd6, %r12;
	and.b32  	%r4, %r13, 3;
	setp.lt.u32 	%p5, %r13, 4;
	mov.b32 	%r38, 0;
	mov.f32 	%f88, 0f00000000;
	mov.f32 	%f89, %f88;
	mov.f32 	%f90, %f88;
	@%p5 bra 	$L__BB2_5;
	cvt.u32.u64 	%r21, %rd3;
	and.b32  	%r22, %r13, 2147483644;
	neg.s32 	%r36, %r22;
	mul.wide.u32 	%rd18, %r1, %r2;
	cvt.u64.u32 	%rd19, %r3;
	add.s64 	%rd20, %rd18, %rd19;
	mul.lo.s64 	%rd21, %rd20, %rd6;
	mad.lo.s64 	%rd22, %rd21, 3, %rd2;
	add.s64 	%rd7, %rd22, 1;
	mul.lo.s64 	%rd54, %rd4, 3;
	add.s32 	%r23, %r21, 3;
	cvt.u64.u32 	%rd23, %r23;
	mul.lo.s64 	%rd24, %rd6, %rd23;
	mad.lo.s64 	%rd25, %rd24, 3, %rd2;
	add.s64 	%rd9, %rd25, 1;
	add.s64 	%rd53, %rd1, 8;
	mov.f32 	%f88, 0f00000000;
$L__BB2_4:
	.pragma "nounroll";
	and.b32  	%r38, %r13, 2147483644;
	add.s64 	%rd26, %rd7, %rd54;
	ld.global.u8 	%rs1, [%rd26+-1];
	cvt.rn.f32.u16 	%f32, %rs1;
	ld.global.f32 	%f33, [%rd53+-8];
	fma.rn.f32 	%f34, %f33, %f32, %f90;
	ld.global.u8 	%rs2, [%rd26];
	cvt.rn.f32.u16 	%f35, %rs2;
	fma.rn.f32 	%f36, %f33, %f35, %f89;
	ld.global.u8 	%rs3, [%rd26+1];
	cvt.rn.f32.u16 	%f37, %rs3;
	fma.rn.f32 	%f38, %f33, %f37, %f88;
	cvt.u32.u64 	%r24, %rd3;
	add.s32 	%r25, %r24, 1;
	cvt.u64.u32 	%rd27, %r25;
	mul.lo.s64 	%rd28, %rd6, %rd27;
	mad.lo.s64 	%rd29, %rd28, 3, %rd2;
	add.s64 	%rd30, %rd29, %rd54;
	ld.global.u8 	%rs4, [%rd30];
	cvt.rn.f32.u16 	%f39, %rs4;
	ld.global.f32 	%f40, [%rd53+-4];
	fma.rn.f32 	%f41, %f40, %f39, %f34;
	ld.global.u8 	%rs5, [%rd30+1];
	cvt.rn.f32.u16 	%f42, %rs5;
	fma.rn.f32 	%f43, %f40, %f42, %f36;
	ld.global.u8 	%rs6, [%rd30+2];
	cvt.rn.f32.u16 	%f44, %rs6;
	fma.rn.f32 	%f45, %f40, %f44, %f38;
	add.s32 	%r26, %r24, 2;
	cvt.u64.u32 	%rd31, %r26;
	mul.lo.s64 	%rd32, %rd6, %rd31;
	mad.lo.s64 	%rd33, %rd32, 3, %rd2;
	add.s64 	%rd34, %rd33, %rd54;
	ld.global.u8 	%rs7, [%rd34];
	cvt.rn.f32.u16 	%f46, %rs7;
	ld.global.f32 	%f47, [%rd53];
	fma.rn.f32 	%f48, %f47, %f46, %f41;
	ld.global.u8 	%rs8, [%rd34+1];
	cvt.rn.f32.u16 	%f49, %rs8;
	fma.rn.f32 	%f50, %f47, %f49, %f43;
	ld.global.u8 	%rs9, [%rd34+2];
	cvt.rn.f32.u16 	%f51, %rs9;
	fma.rn.f32 	%f52, %f47, %f51, %f45;
	add.s64 	%rd35, %rd9, %rd54;
	ld.global.u8 	%rs10, [%rd35+-1];
	cvt.rn.f32.u16 	%f53, %rs10;
	ld.global.f32 	%f54, [%rd53+4];
	fma.rn.f32 	%f90, %f54, %f53, %f48;
	ld.global.u8 	%rs11, [%rd35];
	cvt.rn.f32.u16 	%f55, %rs11;
	fma.rn.f32 	%f89, %f54, %f55, %f50;
	ld.global.u8 	%rs12, [%rd35+1];
	cvt.rn.f32.u16 	%f56, %rs12;
	fma.rn.f32 	%f88, %f54, %f56, %f52;
	add.s32 	%r36, %r36, 4;
	mad.lo.s64 	%rd54, %rd6, 12, %rd54;
	add.s64 	%rd53, %rd53, 16;
	setp.ne.s32 	%p6, %r36, 0;
	@%p6 bra 	$L__BB2_4;
$L__BB2_5:
	setp.eq.s32 	%p7, %r4, 0;
	@%p7 bra 	$L__BB2_10;
	setp.eq.s32 	%p8, %r4, 1;
	@%p8 bra 	$L__BB2_8;
	cvt.u32.u64 	%r27, %rd3;
	add.s32 	%r28, %r38, %r27;
	cvt.u64.u32 	%rd36, %r28;
	mad.lo.s64 	%rd37, %rd36, %rd6, %rd4;
	mad.lo.s64 	%rd38, %rd37, 3, %rd2;
	ld.global.u8 	%rs13, [%rd38];
	cvt.rn.f32.u16 	%f58, %rs13;
	mul.wide.u32 	%rd39, %r38, 4;
	add.s64 	%rd40, %rd1, %rd39;
	ld.global.f32 	%f59, [%rd40];
	fma.rn.f32 	%f60, %f59, %f58, %f90;
	ld.global.u8 	%rs14, [%rd38+1];
	cvt.rn.f32.u16 	%f61, %rs14;
	fma.rn.f32 	%f62, %f59, %f61, %f89;
	ld.global.u8 	%rs15, [%rd38+2];
	cvt.rn.f32.u16 	%f63, %rs15;
	fma.rn.f32 	%f64, %f59, %f63, %f88;
	add.s32 	%r29, %r28, 1;
	cvt.u64.u32 	%rd41, %r29;
	mad.lo.s64 	%rd42, %rd41, %rd6, %rd4;
	mad.lo.s64 	%rd43, %rd42, 3, %rd2;
	ld.global.u8 	%rs16, [%rd43];
	cvt.rn.f32.u16 	%f65, %rs16;
	ld.global.f32 	%f66, [%rd40+4];
	fma.rn.f32 	%f90, %f66, %f65, %f60;
	ld.global.u8 	%rs17, [%rd43+1];
	cvt.rn.f32.u16 	%f67, %rs17;
	fma.rn.f32 	%f89, %f66, %f67, %f62;
	ld.global.u8 	%rs18, [%rd43+2];
	cvt.rn.f32.u16 	%f68, %rs18;
	fma.rn.f32 	%f88, %f66, %f68, %f64;
	add.s32 	%r38, %r38, 2;
$L__BB2_8:
	and.b32  	%r30, %r13, 1;
	setp.eq.b32 	%p9, %r30, 1;
	not.pred 	%p10, %p9;
	@%p10 bra 	$L__BB2_10;
	cvt.u32.u64 	%r31, %rd3;
	add.s32 	%r32, %r38, %r31;
	cvt.u64.u32 	%rd44, %r32;
	mad.lo.s64 	%rd45, %rd44, %rd6, %rd4;
	mad.lo.s64 	%rd46, %rd45, 3, %rd2;
	ld.global.u8 	%rs19, [%rd46];
	cvt.rn.f32.u16 	%f69, %rs19;
	mul.wide.u32 	%rd47, %r38, 4;
	add.s64 	%rd48, %rd1, %rd47;
	ld.global.f32 	%f70, [%rd48];
	fma.rn.f32 	%f90, %f70, %f69, %f90;
	ld.global.u8 	%rs20, [%rd46+1];
	cvt.rn.f32.u16 	%f71, %rs20;
	fma.rn.f32 	%f89, %f70, %f71, %f89;
	ld.global.u8 	%rs21, [%rd46+2];
	cvt.rn.f32.u16 	%f72, %rs21;
	fma.rn.f32 	%f88, %f70, %f72, %f88;
$L__BB2_10:
	ld.param.u64 	%rd52, [_Z10dev_conv_yPcS_Pfiiii_param_0];
	cvt.rzi.s32.f32 	%r33, %f90;
	mad.lo.s64 	%rd49, %rd5, %rd3, %rd4;
	cvta.to.global.u64 	%rd50, %rd52;
	mad.lo.s64 	%rd51, %rd49, 3, %rd50;
	st.global.u8 	[%rd51], %r33;
	cvt.rzi.s32.f32 	%r34, %f89;
	st.global.u8 	[%rd51+1], %r34;
	cvt.rzi.s32.f32 	%r35, %f88;
	st.global.u8 	[%rd51+2], %r35;
$L__BB2_11:
	ret;

}


// ===== COMPILED SASS (sm_100) =====

	.target	sm_100

	.elftype	@"ET_EXEC"


//--------------------- .note.nv.tkinfo           --------------------------
	.section	.note.nv.tkinfo,"",@"SHT_NOTE"
	.sectionflags	@"SHF_NOTE_NV_TKINFO"
	.tkinfo
        /*0018*/ 	.word	0x00000002
        /*0030*/ 	.string	""
        /*0030*/ 	.string	"ptxas"
        /*0030*/ 	.string	"Cuda compilation tools, release 13.0, V13.0.88"
        /*0030*/ 	.string	"Build cuda_13.0.r13.0/compiler.36424714_0"
        /*0030*/ 	.string	"-arch sm_100 -m 64 "



//--------------------- .note.nv.cuinfo           --------------------------
	.section	.note.nv.cuinfo,"",@"SHT_NOTE"
	.sectionflags	@"SHF_NOTE_NV_CUINFO"
        /*0018*/ 	.short	0x0002
        /*001a*/ 	.short	0x0064
        /*001c*/ 	.short	0x0082
	.zero		2


//--------------------- .nv.info                  --------------------------
	.section	.nv.info,"",@"SHT_CUDA_INFO"
	.align	4


	//----- nvinfo : EIATTR_REGCOUNT
	.align		4
        /*0000*/ 	.byte	0x04, 0x2f
        /*0002*/ 	.short	(.L_1 - .L_0)
	.align		4
.L_0:
        /*0004*/ 	.word	index@(_Z10dev_conv_xPcS_Pfiiii)
        /*0008*/ 	.word	0x00000020


	//----- nvinfo : EIATTR_FRAME_SIZE
	.align		4
.L_1:
        /*000c*/ 	.byte	0x04, 0x11
        /*000e*/ 	.short	(.L_3 - .L_2)
	.align		4
.L_2:
        /*0010*/ 	.word	index@(_Z10dev_conv_xPcS_Pfiiii)
        /*0014*/ 	.word	0x00000000


	//----- nvinfo : EIATTR_REGCOUNT
	.align		4
.L_3:
        /*0018*/ 	.byte	0x04, 0x2f
        /*001a*/ 	.short	(.L_5 - .L_4)
	.align		4
.L_4:
        /*001c*/ 	.word	index@(_Z9intensityPcS_ii)
        /*0020*/ 	.word	0x00000010


	//----- nvinfo : EIATTR_FRAME_SIZE
	.align		4
.L_5:
        /*0024*/ 	.byte	0x04, 0x11
        /*0026*/ 	.short	(.L_7 - .L_6)
	.align		4
.L_6:
        /*0028*/ 	.word	index@(_Z9intensityPcS_ii)
        /*002c*/ 	.word	0x00000000


	//----- nvinfo : EIATTR_REGCOUNT
	.align		4
.L_7:
        /*0030*/ 	.byte	0x04, 0x2f
        /*0032*/ 	.short	(.L_9 - .L_8)
	.align		4
.L_8:
        /*0034*/ 	.word	index@(_Z10dev_conv_yPcS_Pfiiii)
        /*0038*/ 	.word	0x00000020


	//----- nvinfo : EIATTR_FRAME_SIZE
	.align		4
.L_9:
        /*003c*/ 	.byte	0x04, 0x11
        /*003e*/ 	.short	(.L_11 - .L_10)
	.align		4
.L_10:
        /*0040*/ 	.word	index@(_Z10dev_conv_yPcS_Pfiiii)
        /*0044*/ 	.word	0x00000000


	//----- nvinfo : EIATTR_MIN_STACK_SIZE
	.align		4
.L_11:
        /*0048*/ 	.byte	0x04, 0x12
        /*004a*/ 	.short	(.L_13 - .L_12)
	.align		4
.L_12:
        /*004c*/ 	.word	index@(_Z10dev_conv_yPcS_Pfiiii)
        /*0050*/ 	.word	0x00000000


	//----- nvinfo : EIATTR_MIN_STACK_SIZE
	.align		4
.L_13:
        /*0054*/ 	.byte	0x04, 0x12
        /*0056*/ 	.short	(.L_15 - .L_14)
	.align		4
.L_14:
        /*0058*/ 	.word	index@(_Z9intensityPcS_ii)
        /*005c*/ 	.word	0x00000000


	//----- nvinfo : EIATTR_MIN_STACK_SIZE
	.align		4
.L_15:
        /*0060*/ 	.byte	0x04, 0x12
        /*0062*/ 	.short	(.L_17 - .L_16)
	.align		4
.L_16:
        /*0064*/ 	.word	index@(_Z10dev_conv_xPcS_Pfiiii)
        /*0068*/ 	.word	0x00000000
.L_17:


//--------------------- .nv.compat                --------------------------
	.section	.nv.compat,"",@"SHT_CUDA_COMPAT_INFO"
	.align	4
        /*0000*/ 	.byte	0x02, 0x09, 0x00, 0x00, 0x02, 0x02, 0x01, 0x00, 0x02, 0x05, 0x05, 0x00, 0x03, 0x07, 0x01, 0x01
        /*0010*/ 	.byte	0x02, 0x03, 0x00, 0x00, 0x02, 0x06, 0x01, 0x00, 0x04, 0x0b, 0x08, 0x00, 0x01, 0x00, 0x00, 0x00
        /*0020*/ 	.byte	0x00, 0x00, 0x00, 0x00


//--------------------- .nv.info._Z10dev_conv_yPcS_Pfiiii --------------------------
	.section	.nv.info._Z10dev_conv_yPcS_Pfiiii,"",@"SHT_CUDA_INFO"
	.sectionflags	@""
	.align	4


	//----- nvinfo : EIATTR_CUDA_API_VERSION
	.align		4
        /*0000*/ 	.byte	0x04, 0x37
        /*0002*/ 	.short	(.L_19 - .L_18)
.L_18:
        /*0004*/ 	.word	0x00000082


	//----- nvinfo : EIATTR_KPARAM_INFO
	.align		4
.L_19:
        /*0008*/ 	.byte	0x04, 0x17
        /*000a*/ 	.short	(.L_21 - .L_20)
.L_20:
        /*000c*/ 	.word	0x00000000
        /*0010*/ 	.short	0x0006
        /*0012*/ 	.short	0x0024
        /*0014*/ 	.byte	0x00, 0xf0, 0x11, 0x00


	//----- nvinfo : EIATTR_KPARAM_INFO
	.align		4
.L_21:
        /*0018*/ 	.byte	0x04, 0x17
        /*001a*/ 	.short	(.L_23 - .L_22)
.L_22:
        /*001c*/ 	.word	0x00000000
        /*0020*/ 	.short	0x0005
        /*0022*/ 	.short	0x0020
        /*0024*/ 	.byte	0x00, 0xf0, 0x11, 0x00


	//----- nvinfo : EIATTR_KPARAM_INFO
	.align		4
.L_23:
        /*0028*/ 	.byte	0x04, 0x17
        /*002a*/ 	.short	(.L_25 - .L_24)
.L_24:
        /*002c*/ 	.word	0x00000000
        /*0030*/ 	.short	0x0004
        /*0032*/ 	.short	0x001c
        /*0034*/ 	.byte	0x00, 0xf0, 0x11, 0x00


	//----- nvinfo : EIATTR_KPARAM_INFO
	.align		4
.L_25:
        /*0038*/ 	.byte	0x04, 0x17
        /*003a*/ 	.short	(.L_27 - .L_26)
.L_26:
        /*003c*/ 	.word	0x00000000
        /*0040*/ 	.short	0x0003
        /*0042*/ 	.short	0x0018
        /*0044*/ 	.byte	0x00, 0xf0, 0x11, 0x00


	//----- nvinfo : EIATTR_KPARAM_INFO
	.align		4
.L_27:
        /*0048*/ 	.byte	0x04, 0x17
        /*004a*/ 	.short	(.L_29 - .L_28)
.L_28:
        /*004c*/ 	.word	0x00000000
        /*0050*/ 	.short	0x0002
        /*0052*/ 	.short	0x0010
        /*0054*/ 	.byte	0x00, 0xf5, 0x21, 0x00


	//----- nvinfo : EIATTR_KPARAM_INFO
	.align		4
.L_29:
        /*0058*/ 	.byte	0x04, 0x17
        /*005a*/ 	.short	(.L_31 - .L_30)
.L_30:
        /*005c*/ 	.word	0x00000000
        /*0060*/ 	.short	0x0001
        /*0062*/ 	.short	0x0008
        /*0064*/ 	.byte	0x00, 0xf5, 0x21, 0x00


	//----- nvinfo : EIATTR_KPARAM_INFO
	.align		4
.L_31:
        /*0068*/ 	.byte	0x04, 0x17
        /*006a*/ 	.short	(.L_33 - .L_32)
.L_32:
        /*006c*/ 	.word	0x00000000
        /*0070*/ 	.short	0x0000
        /*0072*/ 	.short	0x0000
        /*0074*/ 	.byte	0x00, 0xf5, 0x21, 0x00


	//----- nvinfo : EIATTR_SPARSE_MMA_MASK
	.align		4
.L_33:
        /*0078*/ 	.byte	0x03, 0x50
        /*007a*/ 	.short	0x0000


	//----- nvinfo : EIATTR_MAXREG_COUNT
	.align		4
        /*007c*/ 	.byte	0x03, 0x1b
        /*007e*/ 	.short	0x00ff


	//----- nvinfo : EIATTR_MERCURY_ISA_VERSION
	.align		4
        /*0080*/ 	.byte	0x03, 0x5f
        /*0082*/ 	.short	0x0101


	//----- nvinfo : EIATTR_VRC_CTA_INIT_COUNT
	.align		4
        /*0084*/ 	.byte	0x02, 0x4a
	.zero		1
	.zero		1


	//----- nvinfo : EIATTR_EXIT_INSTR_OFFSETS
	.align		4
        /*0088*/ 	.byte	0x04, 0x1c
        /*008a*/ 	.short	(.L_35 - .L_34)


	//   ....[0]....
.L_34:
        /*008c*/ 	.word	0x000000f0


	//   ....[1]....
        /*0090*/ 	.word	0x00000d70


	//----- nvinfo : EIATTR_CBANK_PARAM_SIZE
	.align		4
.L_35:
        /*0094*/ 	.byte	0x03, 0x19
        /*0096*/ 	.short	0x0028


	//----- nvinfo : EIATTR_PARAM_CBANK
	.align		4
        /*0098*/ 	.byte	0x04, 0x0a
        /*009a*/ 	.short	(.L_37 - .L_36)
	.align		4
.L_36:
        /*009c*/ 	.word	index@(.nv.constant0._Z10dev_conv_yPcS_Pfiiii)
        /*00a0*/ 	.short	0x0380
        /*00a2*/ 	.short	0x0028


	//----- nvinfo : EIATTR_SW_WAR
	.align		4
.L_37:
        /*00a4*/ 	.byte	0x04, 0x36
        /*00a6*/ 	.short	(.L_39 - .L_38)
.L_38:
        /*00a8*/ 	.word	0x00000008
.L_39:


//--------------------- .nv.info._Z9intensityPcS_ii --------------------------
	.section	.nv.info._Z9intensityPcS_ii,"",@"SHT_CUDA_INFO"
	.sectionflags	@""
	.align	4


	//----- nvinfo : EIATTR_CUDA_API_VERSION
	.align		4
        /*0000*/ 	.byte	0x04, 0x37
        /*0002*/ 	.short	(.L_41 - .L_40)
.L_40:
        /*0004*/ 	.word	0x00000082


	//----- nvinfo : EIATTR_KPARAM_INFO
	.align		4
.L_41:
        /*0008*/ 	.byte	0x04, 0x17
        /*000a*/ 	.short	(.L_43 - .L_42)
.L_42:
        /*000c*/ 	.word	0x00000000
        /*0010*/ 	.short	0x0003
        /*0012*/ 	.short	0x0014
        /*0014*/ 	.byte	0x00, 0xf0, 0x11, 0x00


	//----- nvinfo : EIATTR_KPARAM_INFO
	.align		4
.L_43:
        /*0018*/ 	.byte	0x04, 0x17
        /*001a*/ 	.short	(.L_45 - .L_44)
.L_44:
        /*001c*/ 	.word	0x00000000
        /*0020*/ 	.short	0x0002
        /*0022*/ 	.short	0x0010
        /*0024*/ 	.byte	0x00, 0xf0, 0x11, 0x00


	//----- nvinfo : EIATTR_KPARAM_INFO
	.align		4
.L_45:
        /*0028*/ 	.byte	0x04, 0x17
        /*002a*/ 	.short	(.L_47 - .L_46)
.L_46:
        /*002c*/ 	.word	0x00000000
        /*0030*/ 	.short	0x0001
        /*0032*/ 	.short	0x0008
        /*0034*/ 	.byte	0x00, 0xf5, 0x21, 0x00


	//----- nvinfo : EIATTR_KPARAM_INFO
	.align		4
.L_47:
        /*0038*/ 	.byte	0x04, 0x17
        /*003a*/ 	.short	(.L_49 - .L_48)
.L_48:
        /*003c*/ 	.word	0x00000000
        /*0040*/ 	.short	0x0000
        /*0042*/ 	.short	0x0000
        /*0044*/ 	.byte	0x00, 0xf5, 0x21, 0x00


	//----- nvinfo : EIATTR_SPARSE_MMA_MASK
	.align		4
.L_49:
        /*0048*/ 	.byte	0x03, 0x50
        /*004a*/ 	.short	0x0000


	//----- nvinfo : EIATTR_MAXREG_COUNT
	.align		4
        /*004c*/ 	.byte	0x03, 0x1b
        /*004e*/ 	.short	0x00ff


	//----- nvinfo : EIATTR_MERCURY_ISA_VERSION
	.align		4
        /*0050*/ 	.byte	0x03, 0x5f
        /*0052*/ 	.short	0x0101


	//----- nvinfo : EIATTR_VRC_CTA_INIT_COUNT
	.align		4
        /*0054*/ 	.byte	0x02, 0x4a
	.zero		1
	.zero		1


	//----- nvinfo : EIATTR_EXIT_INSTR_OFFSETS
	.align		4
        /*0058*/ 	.byte	0x04, 0x1c
        /*005a*/ 	.short	(.L_51 - .L_50)


	//   ....[0]....
.L_50:
        /*005c*/ 	.word	0x000000e0


	//   ....[1]....
        /*0060*/ 	.word	0x000002a0


	//----- nvinfo : EIATTR_CBANK_PARAM_SIZE
	.align		4
.L_51:
        /*0064*/ 	.byte	0x03, 0x19
        /*0066*/ 	.short	0x0018


	//----- nvinfo : EIATTR_PARAM_CBANK
	.align		4
        /*0068*/ 	.byte	0x04, 0x0a
        /*006a*/ 	.short	(.L_53 - .L_52)
	.align		4
.L_52:
        /*006c*/ 	.word	index@(.nv.constant0._Z9intensityPcS_ii)
        /*0070*/ 	.short	0x0380
        /*0072*/ 	.short	0x0018


	//----- nvinfo : EIATTR_SW_WAR
	.align		4
.L_53:
        /*0074*/ 	.byte	0x04, 0x36
        /*0076*/ 	.short	(.L_55 - .L_54)
.L_54:
        /*0078*/ 	.word	0x00000008
.L_55:


//--------------------- .nv.info._Z10dev_conv_xPcS_Pfiiii --------------------------
	.section	.nv.info._Z10dev_conv_xPcS_Pfiiii,"",@"SHT_CUDA_INFO"
	.sectionflags	@""
	.align	4


	//----- nvinfo : EIATTR_CUDA_API_VERSION
	.align		4
        /*0000*/ 	.byte	0x04, 0x37
        /*0002*/ 	.short	(.L_57 - .L_56)
.L_56:
        /*0004*/ 	.word	0x00000082


	//----- nvinfo : EIATTR_KPARAM_INFO
	.align		4
.L_57:
        /*0008*/ 	.byte	0x04, 0x17
        /*000a*/ 	.short	(.L_59 - .L_58)
.L_58:
        /*000c*/ 	.word	0x00000000
        /*0010*/ 	.short	0x0006
        /*0012*/ 	.short	0x0024
        /*0014*/ 	.byte	0x00, 0xf0, 0x11, 0x00


	//----- nvinfo : EIATTR_KPARAM_INFO
	.align		4
.L_59:
        /*0018*/ 	.byte	0x04, 0x17
        /*001a*/ 	.short	(.L_61 - .L_60)
.L_60:
        /*001c*/ 	.word	0x00000000
        /*0020*/ 	.short	0x0005
        /*0022*/ 	.short	0x0020
        /*0024*/ 	.byte	0x00, 0xf0, 0x11, 0x00


	//----- nvinfo : EIATTR_KPARAM_INFO
	.align		4
.L_61:
        /*0028*/ 	.byte	0x04, 0x17
        /*002a*/ 	.short	(.L_63 - .L_62)
.L_62:
        /*002c*/ 	.word	0x00000000
        /*0030*/ 	.short	0x0004
        /*0032*/ 	.short	0x001c
        /*0034*/ 	.byte	0x00, 0xf0, 0x11, 0x00


	//----- nvinfo : EIATTR_KPARAM_INFO
	.align		4
.L_63:
        /*0038*/ 	.byte	0x04, 0x17
        /*003a*/ 	.short	(.L_65 - .L_64)
.L_64:
        /*003c*/ 	.word	0x00000000
        /*0040*/ 	.short	0x0003
        /*0042*/ 	.short	0x0018
        /*0044*/ 	.byte	0x00, 0xf0, 0x11, 0x00


	//----- nvinfo : EIATTR_KPARAM_INFO
	.align		4
.L_65:
        /*0048*/ 	.byte	0x04, 0x17
        /*004a*/ 	.short	(.L_67 - .L_66)
.L_66:
        /*004c*/ 	.word	0x00000000
        /*0050*/ 	.short	0x0002
        /*0052*/ 	.short	0x0010
        /*0054*/ 	.byte	0x00, 0xf5, 0x21, 0x00


	//----- nvinfo : EIATTR_KPARAM_INFO
	.align		4
.L_67:
        /*0058*/ 	.byte	0x04, 0x17
        /*005a*/ 	.short	(.L_69 - .L_68)
.L_68:
        /*005c*/ 	.word	0x00000000
        /*0060*/ 	.short	0x0001
        /*0062*/ 	.short	0x0008
        /*0064*/ 	.byte	0x00, 0xf5, 0x21, 0x00


	//----- nvinfo : EIATTR_KPARAM_INFO
	.align		4
.L_69:
        /*0068*/ 	.byte	0x04, 0x17
        /*006a*/ 	.short	(.L_71 - .L_70)
.L_70:
        /*006c*/ 	.word	0x00000000
        /*0070*/ 	.short	0x0000
        /*0072*/ 	.short	0x0000
        /*0074*/ 	.byte	0x00, 0xf5, 0x21, 0x00


	//----- nvinfo : EIATTR_SPARSE_MMA_MASK
	.align		4
.L_71:
        /*0078*/ 	.byte	0x03, 0x50
        /*007a*/ 	.short	0x0000


	//----- nvinfo : EIATTR_MAXREG_COUNT
	.align		4
        /*007c*/ 	.byte	0x03, 0x1b
        /*007e*/ 	.short	0x00ff


	//----- nvinfo : EIATTR_MERCURY_ISA_VERSION
	.align		4
        /*0080*/ 	.byte	0x03, 0x5f
        /*0082*/ 	.short	0x0101


	//----- nvinfo : EIATTR_VRC_CTA_INIT_COUNT
	.align		4
        /*0084*/ 	.byte	0x02, 0x4a
	.zero		1
	.zero		1


	//----- nvinfo : EIATTR_EXIT_INSTR_OFFSETS
	.align		4
        /*0088*/ 	.byte	0x04, 0x1c
        /*008a*/ 	.short	(.L_73 - .L_72)


	//   ....[0]....
.L_72:
        /*008c*/ 	.word	0x000000f0


	//   ....[1]....
        /*0090*/ 	.word	0x00000a40


	//----- nvinfo : EIATTR_CBANK_PARAM_SIZE
	.align		4
.L_73:
        /*0094*/ 	.byte	0x03, 0x19
        /*0096*/ 	.short	0x0028


	//----- nvinfo : EIATTR_PARAM_CBANK
	.align		4
        /*0098*/ 	.byte	0x04, 0x0a
        /*009a*/ 	.short	(.L_75 - .L_74)
	.align		4
.L_74:
        /*009c*/ 	.word	index@(.nv.constant0._Z10dev_conv_xPcS_Pfiiii)
        /*00a0*/ 	.short	0x0380
        /*00a2*/ 	.short	0x0028


	//----- nvinfo : EIATTR_SW_WAR
	.align		4
.L_75:
        /*00a4*/ 	.byte	0x04, 0x36
        /*00a6*/ 	.short	(.L_77 - .L_76)
.L_76:
        /*00a8*/ 	.word	0x00000008
.L_77:


//--------------------- .nv.callgraph             --------------------------
	.section	.nv.callgraph,"",@"SHT_CUDA_CALLGRAPH"
	.align	4
	.sectionentsize	8
	.align		4
        /*0000*/ 	.word	0x00000000
	.align		4
        /*0004*/ 	.word	0xffffffff
	.align		4
        /*0008*/ 	.word	0x00000000
	.align		4
        /*000c*/ 	.word	0xfffffffe
	.align		4
        /*0010*/ 	.word	0x00000000
	.align		4
        /*0014*/ 	.word	0xfffffffd
	.align		4
        /*0018*/ 	.word	0x00000000
	.align		4
        /*001c*/ 	.word	0xfffffffc


//--------------------- .text._Z10dev_conv_yPcS_Pfiiii --------------------------
	.section	.text._Z10dev_conv_yPcS_Pfiiii,"ax",@progbits
	.align	128
        .global         _Z10dev_conv_yPcS_Pfiiii
        .type           _Z10dev_conv_yPcS_Pfiiii,@function
        .size           _Z10dev_conv_yPcS_Pfiiii,(.L_x_11 - _Z10dev_conv_yPcS_Pfiiii)
        .other          _Z10dev_conv_yPcS_Pfiiii,@"STO_CUDA_ENTRY STV_DEFAULT"
_Z10dev_conv_yPcS_Pfiiii:
.text._Z10dev_conv_yPcS_Pfiiii:
[----:B------:R-:W-:Y:S01]  /*0000*/  LDC R1, c[0x0][0x37c] ;  /* 0x0000df00ff017b82 */ /* 0x000fe20000000800 */
[----:B------:R-:W0:Y:S01]  /*0010*/  S2R R8, SR_CTAID.X ;  /* 0x0000000000087919 */ /* 0x000e220000002500 */
[----:B------:R-:W1:Y:S01]  /*0020*/  LDCU UR10, c[0x0][0x364] ;  /* 0x00006c80ff0a77ac */ /* 0x000e620008000800 */
[----:B------:R-:W0:Y:S01]  /*0030*/  S2R R3, SR_TID.X ;  /* 0x0000000000037919 */ /* 0x000e220000002100 */
[----:B------:R-:W0:Y:S01]  /*0040*/  LDCU UR4, c[0x0][0x360] ;  /* 0x00006c00ff0477ac */ /* 0x000e220008000800 */
[----:B------:R-:W1:Y:S01]  /*0050*/  S2R R9, SR_CTAID.Y ;  /* 0x0000000000097919 */ /* 0x000e620000002600 */
[----:B------:R-:W2:Y:S01]  /*0060*/  LDCU UR5, c[0x0][0x3a0] ;  /* 0x00007400ff0577ac */ /* 0x000ea20008000800 */
[----:B------:R-:W1:Y:S01]  /*0070*/  S2R R6, SR_TID.Y ;  /* 0x0000000000067919 */ /* 0x000e620000002200 */
[----:B------:R-:W3:Y:S01]  /*0080*/  LDCU UR6, c[0x0][0x39c] ;  /* 0x00007380ff0677ac */ /* 0x000ee20008000800 */
[----:B--2---:R-:W-:Y:S01]  /*0090*/  USHF.R.S32.HI UR11, URZ, 0x1f, UR5 ;  /* 0x0000001fff0b7899 */ /* 0x004fe20008011405 */
[----:B0-----:R-:W-:-:S05]  /*00a0*/  IMAD R8, R8, UR4, R3 ;  /* 0x0000000408087c24 */ /* 0x001fca000f8e0203 */
[----:B------:R-:W-:Y:S01]  /*00b0*/  ISETP.GE.U32.AND P0, PT, R8, UR5, PT ;  /* 0x0000000508007c0c */ /* 0x000fe2000bf06070 */
[----:B-1----:R-:W-:-:S03]  /*00c0*/  IMAD R0, R9, UR10, R6 ;  /* 0x0000000a09007c24 */ /* 0x002fc6000f8e0206 */
[----:B------:R-:W-:-:S04]  /*00d0*/  ISETP.GE.U32.AND.EX P0, PT, RZ, UR11, PT, P0 ;  /* 0x0000000bff007c0c */ /* 0x000fc8000bf06100 */
[----:B---3--:R-:W-:-:S13]  /*00e0*/  ISETP.GE.U32.OR P0, PT, R0, UR6, P0 ;  /* 0x0000000600007c0c */ /* 0x008fda0008706470 */
[----:B------:R-:W-:Y:S05]  /*00f0*/  @P0 EXIT ;  /* 0x000000000000094d */ /* 0x000fea0003800000 */
[----:B------:R-:W0:Y:S01]  /*0100*/  LDCU UR7, c[0x0][0x3a4] ;  /* 0x00007480ff0777ac */ /* 0x000e220008000800 */
[----:B------:R-:W-:Y:S01]  /*0110*/  HFMA2 R26, -RZ, RZ, 0, 0 ;  /* 0x00000000ff1a7431 */ /* 0x000fe200000001ff */
[----:B------:R-:W-:Y:S01]  /*0120*/  MOV R25, RZ ;  /* 0x000000ff00197202 */ /* 0x000fe20000000f00 */
[----:B------:R-:W-:Y:S01]  /*0130*/  HFMA2 R2, -RZ, RZ, 0, 0 ;  /* 0x00000000ff027431 */ /* 0x000fe200000001ff */
[----:B------:R-:W1:Y:S01]  /*0140*/  LDCU.64 UR12, c[0x0][0x358] ;  /* 0x00006b00ff0c77ac */ /* 0x000e620008000a00 */
[----:B0-----:R-:W-:-:S09]  /*0150*/  UISETP.GT.AND UP0, UPT, UR7, URZ, UPT ;  /* 0x000000ff0700728c */ /* 0x001fd2000bf04270 */
[----:B-1----:R-:W-:Y:S05]  /*0160*/  BRA.U !UP0, `(.L_x_0) ;  /* 0x0000000908c07547 */ /* 0x002fea000b800000 */
[----:B------:R-:W0:Y:S01]  /*0170*/  LDC R3, c[0x0][0x398] ;  /* 0x0000e600ff037b82 */ /* 0x000e220000000800 */
[----:B------:R-:W-:Y:S01]  /*0180*/  UISETP.GE.U32.AND UP0, UPT, UR7, 0x4, UPT ;  /* 0x000000040700788c */ /* 0x000fe2000bf06070 */
[----:B------:R-:W-:Y:S01]  /*0190*/  MOV R5, RZ ;  /* 0x000000ff00057202 */ /* 0x000fe20000000f00 */
[----:B------:R-:W-:Y:S01]  /*01a0*/  IMAD.MOV.U32 R25, RZ, RZ, RZ ;  /* 0x000000ffff197224 */ /* 0x000fe200078e00ff */
[----:B------:R-:W-:Y:S02]  /*01b0*/  MOV R26, RZ ;  /* 0x000000ff001a7202 */ /* 0x000fe40000000f00 */
[----:B------:R-:W-:Y:S02]  /*01c0*/  MOV R2, RZ ;  /* 0x000000ff00027202 */ /* 0x000fe40000000f00 */
[----:B0-----:R-:W-:Y:S02]  /*01d0*/  SHF.R.S32.HI R4, RZ, 0x1f, R3 ;  /* 0x0000001fff047819 */ /* 0x001fe40000011403 */
[----:B------:R-:W-:Y:S05]  /*01e0*/  BRA.U !UP0, `(.L_x_1) ;  /* 0x0000000508987547 */ /* 0x000fea000b800000 */
[----:B------:R-:W-:Y:S01]  /*01f0*/  HFMA2 R7, -RZ, RZ, 0, 0 ;  /* 0x00000000ff077431 */ /* 0x000fe200000001ff */
[----:B------:R-:W0:Y:S01]  /*0200*/  LDC.64 R18, c[0x0][0x388] ;  /* 0x0000e200ff127b82 */ /* 0x000e220000000a00 */
[----:B------:R-:W1:Y:S01]  /*0210*/  LDCU.64 UR8, c[0x0][0x390] ;  /* 0x00007200ff0877ac */ /* 0x000e620008000a00 */
[C---:B------:R-:W-:Y:S01]  /*0220*/  IADD3 R12, PT, PT, R0.reuse, 0x3, RZ ;  /* 0x00000003000c7810 */ /* 0x040fe20007ffe0ff */
[C---:B------:R-:W-:Y:S01]  /*0230*/  VIADD R14, R0.reuse, 0x1 ;  /* 0x00000001000e7836 */ /* 0x040fe20000000000 */
[----:B------:R-:W-:Y:S01]  /*0240*/  IADD3 R16, PT, PT, R0, 0x2, RZ ;  /* 0x0000000200107810 */ /* 0x000fe20007ffe0ff */
[----:B------:R-:W-:Y:S01]  /*0250*/  IMAD.WIDE.U32 R22, R8, 0x3, RZ ;  /* 0x0000000308167825 */ /* 0x000fe200078e00ff */
[----:B------:R-:W-:-:S03]  /*0260*/  UMOV UR4, URZ ;  /* 0x000000ff00047c82 */ /* 0x000fc60008000000 */
[----:B------:R-:W-:Y:S01]  /*0270*/  IMAD.WIDE.U32 R6, R9, UR10, R6 ;  /* 0x0000000a09067c25 */ /* 0x000fe2000f8e0006 */
[----:B------:R-:W-:Y:S01]  /*0280*/  IADD3 R23, PT, PT, R23, UR4, RZ ;  /* 0x0000000417177c10 */ /* 0x000fe2000fffe0ff */
[----:B------:R-:W-:Y:S02]  /*0290*/  ULOP3.LUT UR4, UR7, 0x7ffffffc, URZ, 0xc0, !UPT ;  /* 0x7ffffffc07047892 */ /* 0x000fe4000f8ec0ff */
[-C--:B------:R-:W-:Y:S02]  /*02a0*/  IMAD R21, R7, R3.reuse, RZ ;  /* 0x0000000307157224 */ /* 0x080fe400078e02ff */
[C---:B------:R-:W-:Y:S01]  /*02b0*/  IMAD R11, R4.reuse, R14, RZ ;  /* 0x0000000e040b7224 */ /* 0x040fe200078e02ff */
[----:B------:R-:W-:Y:S01]  /*02c0*/  UIADD3 UR4, UPT, UPT, -UR4, URZ, URZ ;  /* 0x000000ff04047290 */ /* 0x000fe2000fffe1ff */
[----:B------:R-:W-:Y:S02]  /*02d0*/  IMAD R5, R4, R12, RZ ;  /* 0x0000000c04057224 */ /* 0x000fe400078e02ff */
[----:B------:R-:W-:Y:S01]  /*02e0*/  IMAD.WIDE.U32 R14, R14, R3, RZ ;  /* 0x000000030e0e7225 */ /* 0x000fe200078e00ff */
[----:B-1----:R-:W-:-:S03]  /*02f0*/  UIADD3 UR5, UP0, UPT, UR8, 0x8, URZ ;  /* 0x0000000808057890 */ /* 0x002fc6000ff1e0ff */
[----:B------:R-:W-:Y:S01]  /*0300*/  IMAD R27, R4, R16, RZ ;  /* 0x00000010041b7224 */ /* 0x000fe200078e02ff */
[----:B------:R-:W-:Y:S01]  /*0310*/  IADD3 R11, PT, PT, R15, R11, RZ ;  /* 0x0000000b0f0b7210 */ /* 0x000fe20007ffe0ff */
[-C--:B------:R-:W-:Y:S01]  /*0320*/  IMAD.WIDE.U32 R12, R12, R3.reuse, RZ ;  /* 0x000000030c0c7225 */ /* 0x080fe200078e00ff */
[----:B------:R-:W-:Y:S01]  /*0330*/  UIADD3.X UR6, UPT, UPT, URZ, UR9, URZ, UP0, !UPT ;  /* 0x00000009ff067290 */ /* 0x000fe200087fe4ff */
[----:B------:R-:W-:Y:S02]  /*0340*/  MOV R10, UR5 ;  /* 0x00000005000a7c02 */ /* 0x000fe40008000f00 */
[----:B------:R-:W-:Y:S01]  /*0350*/  IMAD.WIDE.U32 R16, R16, R3, RZ ;  /* 0x0000000310107225 */ /* 0x000fe200078e00ff */
[----:B------:R-:W-:-:S03]  /*0360*/  IADD3 R5, PT, PT, R13, R5, RZ ;  /* 0x000000050d057210 */ /* 0x000fc60007ffe0ff */
[C---:B------:R-:W-:Y:S01]  /*0370*/  IMAD R21, R6.reuse, R4, R21 ;  /* 0x0000000406157224 */ /* 0x040fe200078e0215 */
[----:B------:R-:W-:Y:S01]  /*0380*/  IADD3 R20, PT, PT, R17, R27, RZ ;  /* 0x0000001b11147210 */ /* 0x000fe20007ffe0ff */
[----:B------:R-:W-:-:S04]  /*0390*/  IMAD.WIDE.U32 R6, R6, R3, RZ ;  /* 0x0000000306067225 */ /* 0x000fc800078e00ff */
[----:B0-----:R-:W-:Y:S01]  /*03a0*/  IMAD.WIDE.U32 R14, R14, 0x3, R18 ;  /* 0x000000030e0e7825 */ /* 0x001fe200078e0012 */
[----:B------:R-:W-:-:S03]  /*03b0*/  IADD3 R21, PT, PT, R7, R21, RZ ;  /* 0x0000001507157210 */ /* 0x000fc60007ffe0ff */
[----:B------:R-:W-:Y:S01]  /*03c0*/  IMAD R7, R11, 0x3, RZ ;  /* 0x000000030b077824 */ /* 0x000fe200078e02ff */
[----:B------:R-:W-:Y:S01]  /*03d0*/  MOV R11, UR6 ;  /* 0x00000006000b7c02 */ /* 0x000fe20008000f00 */
[----:B------:R-:W-:-:S04]  /*03e0*/  IMAD.WIDE.U32 R12, R12, 0x3, R18 ;  /* 0x000000030c0c7825 */ /* 0x000fc800078e0012 */
[----:B------:R-:W-:-:S04]  /*03f0*/  IMAD.WIDE.U32 R16, R16, 0x3, R18 ;  /* 0x0000000310107825 */ /* 0x000fc800078e0012 */
[----:B------:R-:W-:Y:S02]  /*0400*/  IMAD R5, R5, 0x3, RZ ;  /* 0x0000000305057824 */ /* 0x000fe400078e02ff */
[----:B------:R-:W-:Y:S02]  /*0410*/  IMAD R27, R20, 0x3, RZ ;  /* 0x00000003141b7824 */ /* 0x000fe400078e02ff */
[----:B------:R-:W-:Y:S01]  /*0420*/  IMAD.WIDE.U32 R18, R6, 0x3, R18 ;  /* 0x0000000306127825 */ /* 0x000fe200078e0012 */
[----:B------:R-:W-:Y:S02]  /*0430*/  IADD3 R6, PT, PT, R15, R7, RZ ;  /* 0x000000070f067210 */ /* 0x000fe40007ffe0ff */
[----:B------:R-:W-:Y:S01]  /*0440*/  IADD3 R5, PT, PT, R13, R5, RZ ;  /* 0x000000050d057210 */ /* 0x000fe20007ffe0ff */
[----:B------:R-:W-:Y:S01]  /*0450*/  IMAD R21, R21, 0x3, RZ ;  /* 0x0000000315157824 */ /* 0x000fe200078e02ff */
[----:B------:R-:W-:Y:S01]  /*0460*/  IADD3 R7, PT, PT, R17, R27, RZ ;  /* 0x0000001b11077210 */ /* 0x000fe20007ffe0ff */
[----:B------:R-:W-:-:S02]  /*0470*/  IMAD.MOV.U32 R26, RZ, RZ, RZ ;  /* 0x000000ffff1a7224 */ /* 0x000fc400078e00ff */
[----:B------:R-:W-:-:S07]  /*0480*/  IMAD.IADD R24, R19, 0x1, R21 ;  /* 0x0000000113187824 */ /* 0x000fce00078e0215 */
.L_x_2:
[----:B------:R-:W-:Y:S01]  /*0490*/  IADD3 R20, P0, PT, R22, R18, RZ ;  /* 0x0000001216147210 */ /* 0x000fe20007f1e0ff */
[----:B------:R-:W2:Y:S03]  /*04a0*/  LDG.E R28, desc[UR12][R10.64+-0x8] ;  /* 0xfffff80c0a1c7981 */ /* 0x000ea6000c1e1900 */
[----:B------:R-:W-:-:S05]  /*04b0*/  IADD3.X R21, PT, PT, R23, R24, RZ, P0, !PT ;  /* 0x0000001817157210 */ /* 0x000fca00007fe4ff */
[----:B------:R-:W3:Y:S04]  /*04c0*/  LDG.E.U8 R27, desc[UR12][R20.64] ;  /* 0x0000000c141b7981 */ /* 0x000ee8000c1e1100 */
[----:B------:R-:W4:Y:S01]  /*04d0*/  LDG.E.U8 R29, desc[UR12][R20.64+0x2] ;  /* 0x0000020c141d7981 */ /* 0x000f22000c1e1100 */
[----:B---3--:R-:W-:-:S05]  /*04e0*/  I2FP.F32.U32 R27, R27 ;  /* 0x0000001b001b7245 */ /* 0x008fca0000201000 */
[----:B--2---:R-:W-:Y:S02]  /*04f0*/  FFMA R2, R27, R28, R2 ;  /* 0x0000001c1b027223 */ /* 0x004fe40000000002 */
[----:B------:R-:W2:Y:S01]  /*0500*/  LDG.E.U8 R27, desc[UR12][R20.64+0x1] ;  /* 0x0000010c141b7981 */ /* 0x000ea2000c1e1100 */
[----:B----4-:R-:W-:-:S05]  /*0510*/  I2FP.F32.U32 R29, R29 ;  /* 0x0000001d001d7245 */ /* 0x010fca0000201000 */
[----:B------:R-:W-:Y:S01]  /*0520*/  FFMA R26, R28, R29, R26 ;  /* 0x0000001d1c1a7223 */ /* 0x000fe2000000001a */
[----:B--2---:R-:W-:-:S05]  /*0530*/  I2FP.F32.U32 R27, R27 ;  /* 0x0000001b001b7245 */ /* 0x004fca0000201000 */
[----:B------:R-:W-:Y:S01]  /*0540*/  FFMA R25, R28, R27, R25 ;  /* 0x0000001b1c197223 */ /* 0x000fe20000000019 */
[----:B------:R-:W-:Y:S01]  /*0550*/  IADD3 R28, P0, PT, R22, R14, RZ ;  /* 0x0000000e161c7210 */ /* 0x000fe20007f1e0ff */
[----:B------:R-:W2:Y:S03]  /*0560*/  LDG.E R27, desc[UR12][R10.64+-0x4] ;  /* 0xfffffc0c0a1b7981 */ /* 0x000ea6000c1e1900 */
[----:B------:R-:W-:-:S05]  /*0570*/  IADD3.X R29, PT, PT, R23, R6, RZ, P0, !PT ;  /* 0x00000006171d7210 */ /* 0x000fca00007fe4ff */
[----:B------:R-:W3:Y:S02]  /*0580*/  LDG.E.U8 R20, desc[UR12][R28.64] ;  /* 0x0000000c1c147981 */ /* 0x000ee4000c1e1100 */
[----:B---3--:R-:W-:Y:S02]  /*0590*/  I2FP.F32.U32 R21, R20 ;  /* 0x0000001400157245 */ /* 0x008fe40000201000 */
[----:B------:R-:W3:Y:S03]  /*05a0*/  LDG.E.U8 R20, desc[UR12][R28.64+0x1] ;  /* 0x0000010c1c147981 */ /* 0x000ee6000c1e1100 */
[----:B--2---:R-:W-:Y:S02]  /*05b0*/  FFMA R2, R21, R27, R2 ;  /* 0x0000001b15027223 */ /* 0x004fe40000000002 */
[----:B------:R-:W2:Y:S01]  /*05c0*/  LDG.E.U8 R21, desc[UR12][R28.64+0x2] ;  /* 0x0000020c1c157981 */ /* 0x000ea2000c1e1100 */
[----:B---3--:R-:W-:-:S02]  /*05d0*/  I2FP.F32.U32 R20, R20 ;  /* 0x0000001400147245 */ /* 0x008fc40000201000 */
[----:B--2---:R-:W-:-:S03]  /*05e0*/  I2FP.F32.U32 R21, R21 ;  /* 0x0000001500157245 */ /* 0x004fc60000201000 */
[C---:B------:R-:W-:Y:S02]  /*05f0*/  FFMA R25, R27.reuse, R20, R25 ;  /* 0x000000141b197223 */ /* 0x040fe40000000019 */
        /* <DEDUP_REMOVED lines=20> */
[----:B------:R0:W2:Y:S01]  /*0740*/  LDG.E.U8 R27, desc[UR12][R20.64+0x2] ;  /* 0x0000020c141b7981 */ /* 0x0000a2000c1e1100 */
[----:B------:R-:W-:-:S04]  /*0750*/  UIADD3 UR4, UPT, UPT, UR4, 0x4, URZ ;  /* 0x0000000404047890 */ /* 0x000fc8000fffe0ff */
[----:B------:R-:W-:Y:S01]  /*0760*/  UISETP.NE.AND UP0, UPT, UR4, URZ, UPT ;  /* 0x000000ff0400728c */ /* 0x000fe2000bf05270 */
[----:B0-----:R-:W-:Y:S01]  /*0770*/  MOV R20, R22 ;  /* 0x0000001600147202 */ /* 0x001fe20000000f00 */
[----:B------:R-:W-:Y:S01]  /*0780*/  IMAD.MOV.U32 R21, RZ, RZ, R23 ;  /* 0x000000ffff157224 */ /* 0x000fe200078e0017 */
[----:B------:R-:W-:-:S03]  /*0790*/  IADD3 R10, P0, PT, R10, 0x10, RZ ;  /* 0x000000100a0a7810 */ /* 0x000fc60007f1e0ff */
[----:B------:R-:W-:Y:S01]  /*07a0*/  IMAD.WIDE.U32 R22, R3, 0xc, R20 ;  /* 0x0000000c03167825 */ /* 0x000fe200078e0014 */
[----:B------:R-:W-:Y:S02]  /*07b0*/  IADD3.X R11, PT, PT, RZ, R11, RZ, P0, !PT ;  /* 0x0000000bff0b7210 */ /* 0x000fe400007fe4ff */
[----:B---3--:R-:W-:Y:S02]  /*07c0*/  I2FP.F32.U32 R26, R26 ;  /* 0x0000001a001a7245 */ /* 0x008fe40000201000 */
[----:B--2---:R-:W-:-:S03]  /*07d0*/  I2FP.F32.U32 R27, R27 ;  /* 0x0000001b001b7245 */ /* 0x004fc60000201000 */
[C---:B------:R-:W-:Y:S02]  /*07e0*/  FFMA R25, R29.reuse, R26, R25 ;  /* 0x0000001a1d197223 */ /* 0x040fe40000000019 */
[----:B------:R-:W-:Y:S01]  /*07f0*/  FFMA R26, R29, R27, R28 ;  /* 0x0000001b1d1a7223 */ /* 0x000fe2000000001c */
[----:B------:R-:W-:-:S05]  /*0800*/  IMAD R27, R4, 0xc, RZ ;  /* 0x0000000c041b7824 */ /* 0x000fca00078e02ff */
[----:B------:R-:W-:Y:S01]  /*0810*/  IADD3 R23, PT, PT, R23, R27, RZ ;  /* 0x0000001b17177210 */ /* 0x000fe20007ffe0ff */
[----:B------:R-:W-:Y:S06]  /*0820*/  BRA.U UP0, `(.L_x_2) ;  /* 0xfffffffd00187547 */ /* 0x000fec000b83ffff */
[----:B------:R-:W-:-:S06]  /*0830*/  ULOP3.LUT UR4, UR7, 0x7ffffffc, URZ, 0xc0, !UPT ;  /* 0x7ffffffc07047892 */ /* 0x000fcc000f8ec0ff */
[----:B------:R-:W-:-:S07]  /*0840*/  MOV R5, UR4 ;  /* 0x0000000400057c02 */ /* 0x000fce0008000f00 */
.L_x_1:
[----:B------:R-:W-:-:S04]  /*0850*/  ULOP3.LUT UR5, UR7, 0x3, URZ, 0xc0, !UPT ;  /* 0x0000000307057892 */ /* 0x000fc8000f8ec0ff */
[----:B------:R-:W-:-:S09]  /*0860*/  UISETP.NE.AND UP0, UPT, UR5, URZ, UPT ;  /* 0x000000ff0500728c */ /* 0x000fd2000bf05270 */
[----:B------:R-:W-:Y:S05]  /*0870*/  BRA.U !UP0, `(.L_x_0) ;  /* 0x0000000108fc7547 */ /* 0x000fea000b800000 */
[----:B------:R-:W-:Y:S02]  /*0880*/  UISETP.NE.AND UP0, UPT, UR5, 0x1, UPT ;  /* 0x000000010500788c */ /* 0x000fe4000bf05270 */
[----:B------:R-:W-:-:S04]  /*0890*/  ULOP3.LUT UR4, UR7, 0x1, URZ, 0xc0, !UPT ;  /* 0x0000000107047892 */ /* 0x000fc8000f8ec0ff */
[----:B------:R-:W-:-:S03]  /*08a0*/  UISETP.NE.U32.AND UP1, UPT, UR4, 0x1, UPT ;  /* 0x000000010400788c */ /* 0x000fc6000bf25070 */
[----:B------:R-:W-:Y:S08]  /*08b0*/  BRA.U !UP0, `(.L_x_3) ;  /* 0x0000000108947547 */ /* 0x000ff0000b800000 */
[----:B------:R-:W0:Y:S01]  /*08c0*/  LDC.64 R12, c[0x0][0x388] ;  /* 0x0000e200ff0c7b82 */ /* 0x000e220000000a00 */
[----:B------:R-:W-:Y:S02]  /*08d0*/  IADD3 R15, PT, PT, R0, R5, RZ ;  /* 0x00000005000f7210 */ /* 0x000fe40007ffe0ff */
[----:B------:R-:W-:-:S03]  /*08e0*/  MOV R9, RZ ;  /* 0x000000ff00097202 */ /* 0x000fc60000000f00 */
[C---:B------:R-:W-:Y:S02]  /*08f0*/  VIADD R17, R15.reuse, 0x1 ;  /* 0x000000010f117836 */ /* 0x040fe40000000000 */
[----:B------:R-:W1:Y:S01]  /*0900*/  LDC.64 R10, c[0x0][0x390] ;  /* 0x0000e400ff0a7b82 */ /* 0x000e620000000a00 */
[----:B------:R-:W-:-:S04]  /*0910*/  IMAD.WIDE.U32 R6, R15, R3, R8 ;  /* 0x000000030f067225 */ /* 0x000fc800078e0008 */
[----:B------:R-:W-:Y:S02]  /*0920*/  IMAD R16, R15, R4, R7 ;  /* 0x000000040f107224 */ /* 0x000fe400078e0207 */
[----:B------:R-:W-:-:S04]  /*0930*/  IMAD.WIDE.U32 R14, R17, R3, R8 ;  /* 0x00000003110e7225 */ /* 0x000fc800078e0008 */
[----:B------:R-:W-:Y:S02]  /*0940*/  IMAD R19, R16, 0x3, RZ ;  /* 0x0000000310137824 */ /* 0x000fe400078e02ff */
[----:B------:R-:W-:Y:S02]  /*0950*/  IMAD R17, R17, R4, R15 ;  /* 0x0000000411117224 */ /* 0x000fe400078e020f */
[----:B0-----:R-:W-:-:S04]  /*0960*/  IMAD.WIDE.U32 R6, R6, 0x3, R12 ;  /* 0x0000000306067825 */ /* 0x001fc800078e000c */
[----:B------:R-:W-:Y:S01]  /*0970*/  IMAD.WIDE.U32 R12, R14, 0x3, R12 ;  /* 0x000000030e0c7825 */ /* 0x000fe200078e000c */
[----:B------:R-:W-:-:S03]  /*0980*/  IADD3 R7, PT, PT, R7, R19, RZ ;  /* 0x0000001307077210 */ /* 0x000fc60007ffe0ff */
[----:B------:R-:W-:Y:S02]  /*0990*/  IMAD R17, R17, 0x3, RZ ;  /* 0x0000000311117824 */ /* 0x000fe400078e02ff */
[----:B-1----:R-:W-:Y:S01]  /*09a0*/  IMAD.WIDE.U32 R10, R5, 0x4, R10 ;  /* 0x00000004050a7825 */ /* 0x002fe200078e000a */
[----:B------:R-:W2:Y:S02]  /*09b0*/  LDG.E.U8 R14, desc[UR12][R6.64] ;  /* 0x0000000c060e7981 */ /* 0x000ea4000c1e1100 */
[----:B------:R-:W-:Y:S02]  /*09c0*/  IADD3 R13, PT, PT, R13, R17, RZ ;  /* 0x000000110d0d7210 */ /* 0x000fe40007ffe0ff */
[----:B------:R-:W3:Y:S04]  /*09d0*/  LDG.E.U8 R16, desc[UR12][R6.64+0x1] ;  /* 0x0000010c06107981 */ /* 0x000ee8000c1e1100 */
[----:B------:R-:W4:Y:S04]  /*09e0*/  LDG.E.U8 R18, desc[UR12][R6.64+0x2] ;  /* 0x0000020c06127981 */ /* 0x000f28000c1e1100 */
[----:B------:R-:W5:Y:S04]  /*09f0*/  LDG.E.U8 R19, desc[UR12][R12.64] ;  /* 0x0000000c0c137981 */ /* 0x000f68000c1e1100 */
[----:B------:R-:W5:Y:S04]  /*0a00*/  LDG.E.U8 R20, desc[UR12][R12.64+0x1] ;  /* 0x0000010c0c147981 */ /* 0x000f68000c1e1100 */
[----:B------:R-:W5:Y:S04]  /*0a10*/  LDG.E.U8 R22, desc[UR12][R12.64+0x2] ;  /* 0x0000020c0c167981 */ /* 0x000f68000c1e1100 */
[----:B------:R-:W5:Y:S04]  /*0a20*/  LDG.E R15, desc[UR12][R10.64] ;  /* 0x0000000c0a0f7981 */ /* 0x000f68000c1e1900 */
[----:B------:R-:W5:Y:S01]  /*0a30*/  LDG.E R21, desc[UR12][R10.64+0x4] ;  /* 0x0000040c0a157981 */ /* 0x000f62000c1e1900 */
[----:B------:R-:W-:-:S02]  /*0a40*/  IADD3 R5, PT, PT, R5, 0x2, RZ ;  /* 0x0000000205057810 */ /* 0x000fc40007ffe0ff */
[----:B--2---:R-:W-:Y:S02]  /*0a50*/  I2FP.F32.U32 R17, R14 ;  /* 0x0000000e00117245 */ /* 0x004fe40000201000 */
[----:B---3--:R-:W-:Y:S02]  /*0a60*/  I2FP.F32.U32 R16, R16 ;  /* 0x0000001000107245 */ /* 0x008fe40000201000 */
[----:B----4-:R-:W-:Y:S02]  /*0a70*/  I2FP.F32.U32 R18, R18 ;  /* 0x0000001200127245 */ /* 0x010fe40000201000 */
[----:B-----5:R-:W-:Y:S02]  /*0a80*/  I2FP.F32.U32 R19, R19 ;  /* 0x0000001300137245 */ /* 0x020fe40000201000 */
[----:B------:R-:W-:Y:S02]  /*0a90*/  I2FP.F32.U32 R20, R20 ;  /* 0x0000001400147245 */ /* 0x000fe40000201000 */
[----:B------:R-:W-:Y:S01]  /*0aa0*/  I2FP.F32.U32 R7, R22 ;  /* 0x0000001600077245 */ /* 0x000fe20000201000 */
[----:B------:R-:W-:Y:S01]  /*0ab0*/  FFMA R2, R17, R15, R2 ;  /* 0x0000000f11027223 */ /* 0x000fe20000000002 */
[C---:B------:R-:W-:Y:S01]  /*0ac0*/  FFMA R16, R15.reuse, R16, R25 ;  /* 0x000000100f107223 */ /* 0x040fe20000000019 */
[----:B------:R-:W-:-:S02]  /*0ad0*/  FFMA R18, R15, R18, R26 ;  /* 0x000000120f127223 */ /* 0x000fc4000000001a */
[----:B------:R-:W-:Y:S01]  /*0ae0*/  FFMA R2, R19, R21, R2 ;  /* 0x0000001513027223 */ /* 0x000fe20000000002 */
[C---:B------:R-:W-:Y:S01]  /*0af0*/  FFMA R25, R21.reuse, R20, R16 ;  /* 0x0000001415197223 */ /* 0x040fe20000000010 */
[----:B------:R-:W-:-:S07]  /*0b00*/  FFMA R26, R21, R7, R18 ;  /* 0x00000007151a7223 */ /* 0x000fce0000000012 */
.L_x_3:
[----:B------:R-:W-:Y:S05]  /*0b10*/  BRA.U UP1, `(.L_x_0) ;  /* 0x0000000101547547 */ /* 0x000fea000b800000 */
[----:B------:R-:W0:Y:S01]  /*0b20*/  LDC.64 R12, c[0x0][0x388] ;  /* 0x0000e200ff0c7b82 */ /* 0x000e220000000a00 */
[----:B------:R-:W-:Y:S01]  /*0b30*/  IADD3 R15, PT, PT, R0, R5, RZ ;  /* 0x00000005000f7210 */ /* 0x000fe20007ffe0ff */
[----:B------:R-:W-:Y:S01]  /*0b40*/  IMAD.MOV.U32 R11, RZ, RZ, RZ ;  /* 0x000000ffff0b7224 */ /* 0x000fe200078e00ff */
[----:B------:R-:W-:-:S05]  /*0b50*/  MOV R10, R8 ;  /* 0x00000008000a7202 */ /* 0x000fca0000000f00 */
[----:B------:R-:W1:Y:S01]  /*0b60*/  LDC.64 R6, c[0x0][0x390] ;  /* 0x0000e400ff067b82 */ /* 0x000e620000000a00 */
[----:B------:R-:W-:-:S04]  /*0b70*/  IMAD.WIDE.U32 R10, R15, R3, R10 ;  /* 0x000000030f0a7225 */ /* 0x000fc800078e000a */
[----:B------:R-:W-:-:S04]  /*0b80*/  IMAD R4, R15, R4, R11 ;  /* 0x000000040f047224 */ /* 0x000fc800078e020b */
[----:B------:R-:W-:Y:S02]  /*0b90*/  IMAD R3, R4, 0x3, RZ ;  /* 0x0000000304037824 */ /* 0x000fe400078e02ff */
[----:B0-----:R-:W-:-:S05]  /*0ba0*/  IMAD.WIDE.U32 R10, R10, 0x3, R12 ;  /* 0x000000030a0a7825 */ /* 0x001fca00078e000c */
[----:B------:R-:W-:Y:S01]  /*0bb0*/  IADD3 R11, PT, PT, R11, R3, RZ ;  /* 0x000000030b0b7210 */ /* 0x000fe20007ffe0ff */
[----:B-1----:R-:W-:-:S04]  /*0bc0*/  IMAD.WIDE.U32 R6, R5, 0x4, R6 ;  /* 0x0000000405067825 */ /* 0x002fc800078e0006 */
[----:B------:R-:W2:Y:S04]  /*0bd0*/  LDG.E.U8 R3, desc[UR12][R10.64] ;  /* 0x0000000c0a037981 */ /* 0x000ea8000c1e1100 */
[----:B------:R-:W3:Y:S04]  /*0be0*/  LDG.E.U8 R4, desc[UR12][R10.64+0x1] ;  /* 0x0000010c0a047981 */ /* 0x000ee8000c1e1100 */
[----:B------:R-:W4:Y:S04]  /*0bf0*/  LDG.E.U8 R5, desc[UR12][R10.64+0x2] ;  /* 0x0000020c0a057981 */ /* 0x000f28000c1e1100 */
[----:B------:R-:W5:Y:S01]  /*0c00*/  LDG.E R6, desc[UR12][R6.64] ;  /* 0x0000000c06067981 */ /* 0x000f62000c1e1900 */
[----:B--2---:R-:W-:-:S02]  /*0c10*/  I2FP.F32.U32 R3, R3 ;  /* 0x0000000300037245 */ /* 0x004fc40000201000 */
[----:B---3--:R-:W-:Y:S02]  /*0c20*/  I2FP.F32.U32 R4, R4 ;  /* 0x0000000400047245 */ /* 0x008fe40000201000 */
[----:B----4-:R-:W-:Y:S01]  /*0c30*/  I2FP.F32.U32 R5, R5 ;  /* 0x0000000500057245 */ /* 0x010fe20000201000 */
[----:B-----5:R-:W-:Y:S02]  /*0c40*/  FFMA R2, R3, R6, R2 ;  /* 0x0000000603027223 */ /* 0x020fe40000000002 */
[C---:B------:R-:W-:Y:S02]  /*0c50*/  FFMA R25, R6.reuse, R4, R25 ;  /* 0x0000000406197223 */ /* 0x040fe40000000019 */
[----:B------:R-:W-:-:S07]  /*0c60*/  FFMA R26, R6, R5, R26 ;  /* 0x00000005061a7223 */ /* 0x000fce000000001a */
.L_x_0:
[----:B------:R-:W0:Y:S01]  /*0c70*/  LDCU UR4, c[0x0][0x3a0] ;  /* 0x00007400ff0477ac */ /* 0x000e220008000800 */
[----:B------:R-:W1:Y:S01]  /*0c80*/  LDC.64 R6, c[0x0][0x380] ;  /* 0x0000e000ff067b82 */ /* 0x000e620000000a00 */
[----:B------:R-:W-:Y:S01]  /*0c90*/  MOV R4, R8 ;  /* 0x0000000800047202 */ /* 0x000fe20000000f00 */
[C---:B------:R-:W-:Y:S01]  /*0ca0*/  IMAD R9, R0.reuse, UR11, RZ ;  /* 0x0000000b00097c24 */ /* 0x040fe2000f8e02ff */
[----:B------:R-:W-:Y:S01]  /*0cb0*/  MOV R5, RZ ;  /* 0x000000ff00057202 */ /* 0x000fe20000000f00 */
[----:B------:R-:W2:Y:S08]  /*0cc0*/  F2I.TRUNC.NTZ R3, R2 ;  /* 0x0000000200037305 */ /* 0x000eb0000020f100 */
[----:B------:R-:W3:Y:S01]  /*0cd0*/  F2I.TRUNC.NTZ R25, R25 ;  /* 0x0000001900197305 */ /* 0x000ee2000020f100 */
[----:B0-----:R-:W-:-:S05]  /*0ce0*/  IMAD.WIDE.U32 R4, R0, UR4, R4 ;  /* 0x0000000400047c25 */ /* 0x001fca000f8e0004 */
[----:B------:R-:W-:Y:S02]  /*0cf0*/  IADD3 R0, PT, PT, R5, R9, RZ ;  /* 0x0000000905007210 */ /* 0x000fe40007ffe0ff */
[----:B------:R-:W0:Y:S01]  /*0d00*/  F2I.TRUNC.NTZ R9, R26 ;  /* 0x0000001a00097305 */ /* 0x000e22000020f100 */
[----:B-1----:R-:W-:-:S04]  /*0d10*/  IMAD.WIDE.U32 R4, R4, 0x3, R6 ;  /* 0x0000000304047825 */ /* 0x002fc800078e0006 */
[----:B------:R-:W-:-:S05]  /*0d20*/  IMAD R7, R0, 0x3, RZ ;  /* 0x0000000300077824 */ /* 0x000fca00078e02ff */
[----:B------:R-:W-:-:S05]  /*0d30*/  IADD3 R5, PT, PT, R5, R7, RZ ;  /* 0x0000000705057210 */ /* 0x000fca0007ffe0ff */
[----:B--2---:R-:W-:Y:S04]  /*0d40*/  STG.E.U8 desc[UR12][R4.64], R3 ;  /* 0x0000000304007986 */ /* 0x004fe8000c10110c */
[----:B---3--:R-:W-:Y:S04]  /*0d50*/  STG.E.U8 desc[UR12][R4.64+0x1], R25 ;  /* 0x0000011904007986 */ /* 0x008fe8000c10110c */
[----:B0-----:R-:W-:Y:S01]  /*0d60*/  STG.E.U8 desc[UR12][R4.64+0x2], R9 ;  /* 0x0000020904007986 */ /* 0x001fe2000c10110c */
[----:B------:R-:W-:Y:S05]  /*0d70*/  EXIT ;  /* 0x000000000000794d */ /* 0x000fea0003800000 */
.L_x_4:
[----:B------:R-:W-:-:S00]  /*0d80*/  BRA `(.L_x_4) ;  /* 0xfffffffc00fc7947 */ /* 0x000fc0000383ffff */
[----:B------:R-:W-:-:S00]  /*0d90*/  NOP ;  /* 0x0000000000007918 */ /* 0x000fc00000000000 */
        /* <DEDUP_REMOVED lines=14> */
.L_x_11:


//--------------------- .text._Z9intensityPcS_ii  --------------------------
	.section	.text._Z9intensityPcS_ii,"ax",@progbits
	.align	128
        .global         _Z9intensityPcS_ii
        .type           _Z9intensityPcS_ii,@function
        .size           _Z9intensityPcS_ii,(.L_x_12 - _Z9intensityPcS_ii)
        .other          _Z9intensityPcS_ii,@"STO_CUDA_ENTRY STV_DEFAULT"
_Z9intensityPcS_ii:
.text._Z9intensityPcS_ii:
[----:B------:R-:W-:Y:S01]  /*0000*/  LDC R1, c[0x0][0x37c] ;  /* 0x0000df00ff017b82 */ /* 0x000fe20000000800 */
[----:B------:R-:W0:Y:S01]  /*0010*/  S2R R6, SR_CTAID.X ;  /* 0x0000000000067919 */ /* 0x000e220000002500 */
[----:B------:R-:W1:Y:S01]  /*0020*/  LDCU UR4, c[0x0][0x364] ;  /* 0x00006c80ff0477ac */ /* 0x000e620008000800 */
[----:B------:R-:W0:Y:S01]  /*0030*/  S2R R7, SR_TID.X ;  /* 0x0000000000077919 */ /* 0x000e220000002100 */
[----:B------:R-:W0:Y:S01]  /*0040*/  LDCU UR5, c[0x0][0x360] ;  /* 0x00006c00ff0577ac */ /* 0x000e220008000800 */
[----:B------:R-:W1:Y:S01]  /*0050*/  S2R R5, SR_CTAID.Y ;  /* 0x0000000000057919 */ /* 0x000e620000002600 */
[----:B------:R-:W2:Y:S01]  /*0060*/  LDCU.64 UR8, c[0x0][0x390] ;  /* 0x00007200ff0877ac */ /* 0x000ea20008000a00 */
[----:B------:R-:W1:Y:S01]  /*0070*/  S2R R0, SR_TID.Y ;  /* 0x0000000000007919 */ /* 0x000e620000002200 */
[----:B--2---:R-:W-:Y:S01]  /*0080*/  USHF.R.S32.HI UR6, URZ, 0x1f, UR8 ;  /* 0x0000001fff067899 */ /* 0x004fe20008011408 */
[----:B0-----:R-:W-:-:S05]  /*0090*/  IMAD R6, R6, UR5, R7 ;  /* 0x0000000506067c24 */ /* 0x001fca000f8e0207 */
[----:B------:R-:W-:Y:S01]  /*00a0*/  ISETP.GE.U32.AND P0, PT, R6, UR8, PT ;  /* 0x0000000806007c0c */ /* 0x000fe2000bf06070 */
[----:B-1----:R-:W-:-:S03]  /*00b0*/  IMAD R5, R5, UR4, R0 ;  /* 0x0000000405057c24 */ /* 0x002fc6000f8e0200 */
[----:B------:R-:W-:-:S04]  /*00c0*/  ISETP.GE.U32.AND.EX P0, PT, RZ, UR6, PT, P0 ;  /* 0x00000006ff007c0c */ /* 0x000fc8000bf06100 */
[----:B------:R-:W-:-:S13]  /*00d0*/  ISETP.GE.U32.OR P0, PT, R5, UR9, P0 ;  /* 0x0000000905007c0c */ /* 0x000fda0008706470 */
[----:B------:R-:W-:Y:S05]  /*00e0*/  @P0 EXIT ;  /* 0x000000000000094d */ /* 0x000fea0003800000 */
[----:B------:R-:W0:Y:S01]  /*00f0*/  LDC.64 R2, c[0x0][0x388] ;  /* 0x0000e200ff027b82 */ /* 0x000e220000000a00 */
[----:B------:R-:W-:Y:S02]  /*0100*/  HFMA2 R7, -RZ, RZ, 0, 0 ;  /* 0x00000000ff077431 */ /* 0x000fe400000001ff */
[C---:B------:R-:W-:Y:S01]  /*0110*/  IMAD R9, R5.reuse, UR6, RZ ;  /* 0x0000000605097c24 */ /* 0x040fe2000f8e02ff */
[----:B------:R-:W1:Y:S01]  /*0120*/  LDCU.64 UR4, c[0x0][0x358] ;  /* 0x00006b00ff0477ac */ /* 0x000e620008000a00 */
[----:B------:R-:W-:-:S05]  /*0130*/  IMAD.WIDE.U32 R6, R5, UR8, R6 ;  /* 0x0000000805067c25 */ /* 0x000fca000f8e0006 */
[----:B------:R-:W-:Y:S02]  /*0140*/  IADD3 R0, PT, PT, R7, R9, RZ ;  /* 0x0000000907007210 */ /* 0x000fe40007ffe0ff */
[----:B------:R-:W2:Y:S03]  /*0150*/  LDC.64 R8, c[0x0][0x380] ;  /* 0x0000e000ff087b82 */ /* 0x000ea60000000a00 */
[----:B------:R-:W-:Y:S02]  /*0160*/  IMAD R13, R0, 0x3, RZ ;  /* 0x00000003000d7824 */ /* 0x000fe400078e02ff */
[----:B0-----:R-:W-:-:S05]  /*0170*/  IMAD.WIDE.U32 R2, R6, 0x3, R2 ;  /* 0x0000000306027825 */ /* 0x001fca00078e0002 */
[----:B------:R-:W-:-:S05]  /*0180*/  IADD3 R3, PT, PT, R3, R13, RZ ;  /* 0x0000000d03037210 */ /* 0x000fca0007ffe0ff */
[----:B-1----:R-:W3:Y:S01]  /*0190*/  LDG.E.U8 R0, desc[UR4][R2.64] ;  /* 0x0000000402007981 */ /* 0x002ee2000c1e1100 */
[----:B--2---:R-:W-:-:S05]  /*01a0*/  IMAD.WIDE.U32 R6, R6, 0x3, R8 ;  /* 0x0000000306067825 */ /* 0x004fca00078e0008 */
[----:B------:R-:W-:Y:S01]  /*01b0*/  IADD3 R7, PT, PT, R13, R7, RZ ;  /* 0x000000070d077210 */ /* 0x000fe20007ffe0ff */
[----:B---3--:R-:W0:Y:S02]  /*01c0*/  I2F.F64.U16 R4, R0 ;  /* 0x0000000000047312 */ /* 0x008e240000101800 */
[----:B0-----:R-:W-:-:S06]  /*01d0*/  DMUL R4, R4, 0.5 ;  /* 0x3fe0000004047828 */ /* 0x001fcc0000000000 */
[----:B------:R-:W0:Y:S02]  /*01e0*/  F2I.F64.TRUNC R11, R4 ;  /* 0x00000004000b7311 */ /* 0x000e24000030d100 */
[----:B0-----:R-:W-:Y:S04]  /*01f0*/  STG.E.U8 desc[UR4][R6.64], R11 ;  /* 0x0000000b06007986 */ /* 0x001fe8000c101104 */
[----:B------:R-:W2:Y:S02]  /*0200*/  LDG.E.U8 R10, desc[UR4][R2.64+0x1] ;  /* 0x00000104020a7981 */ /* 0x000ea4000c1e1100 */
[----:B--2---:R-:W0:Y:S02]  /*0210*/  I2F.F64.U16 R8, R10 ;  /* 0x0000000a00087312 */ /* 0x004e240000101800 */
[----:B0-----:R-:W-:-:S10]  /*0220*/  DMUL R8, R8, 0.5 ;  /* 0x3fe0000008087828 */ /* 0x001fd40000000000 */
[----:B------:R-:W0:Y:S02]  /*0230*/  F2I.F64.TRUNC R9, R8 ;  /* 0x0000000800097311 */ /* 0x000e24000030d100 */
[----:B0-----:R-:W-:Y:S04]  /*0240*/  STG.E.U8 desc[UR4][R6.64+0x1], R9 ;  /* 0x0000010906007986 */ /* 0x001fe8000c101104 */
[----:B------:R-:W2:Y:S02]  /*0250*/  LDG.E.U8 R0, desc[UR4][R2.64+0x2] ;  /* 0x0000020402007981 */ /* 0x000ea4000c1e1100 */
[----:B--2---:R-:W0:Y:S02]  /*0260*/  I2F.F64.U16 R4, R0 ;  /* 0x0000000000047312 */ /* 0x004e240000101800 */
[----:B0-----:R-:W-:-:S10]  /*0270*/  DMUL R4, R4, 0.5 ;  /* 0x3fe0000004047828 */ /* 0x001fd40000000000 */
[----:B------:R-:W0:Y:S02]  /*0280*/  F2I.F64.TRUNC R5, R4 ;  /* 0x0000000400057311 */ /* 0x000e24000030d100 */
[----:B0-----:R-:W-:Y:S01]  /*0290*/  STG.E.U8 desc[UR4][R6.64+0x2], R5 ;  /* 0x0000020506007986 */ /* 0x001fe2000c101104 */
[----:B------:R-:W-:Y:S05]  /*02a0*/  EXIT ;  /* 0x000000000000794d */ /* 0x000fea0003800000 */
.L_x_5:
        /* <DEDUP_REMOVED lines=13> */
.L_x_12:


//--------------------- .text._Z10dev_conv_xPcS_Pfiiii --------------------------
	.section	.text._Z10dev_conv_xPcS_Pfiiii,"ax",@progbits
	.align	128
        .global         _Z10dev_conv_xPcS_Pfiiii
        .type           _Z10dev_conv_xPcS_Pfiiii,@function
        .size           _Z10dev_conv_xPcS_Pfiiii,(.L_x_13 - _Z10dev_conv_xPcS_Pfiiii)
        .other          _Z10dev_conv_xPcS_Pfiiii,@"STO_CUDA_ENTRY STV_DEFAULT"
_Z10dev_conv_xPcS_Pfiiii:
.text._Z10dev_conv_xPcS_Pfiiii:
        /* <DEDUP_REMOVED lines=18> */
[----:B------:R-:W-:Y:S01]  /*0120*/  CS2R R20, SRZ ;  /* 0x0000000000147805 */ /* 0x000fe2000001ff00 */
[----:B------:R-:W1:Y:S01]  /*0130*/  LDCU.64 UR10, c[0x0][0x358] ;  /* 0x00006b00ff0a77ac */ /* 0x000e620008000a00 */
[----:B0-----:R-:W-:-:S09]  /*0140*/  UISETP.GT.AND UP0, UPT, UR6, URZ, UPT ;  /* 0x000000ff0600728c */ /* 0x001fd2000bf04270 */
[----:B-1----:R-:W-:Y:S05]  /*0150*/  BRA.U !UP0, `(.L_x_6) ;  /* 0x0000000908007547 */ /* 0x002fea000b800000 */
[----:B------:R-:W0:Y:S01]  /*0160*/  LDCU UR5, c[0x0][0x398] ;  /* 0x00007300ff0577ac */ /* 0x000e220008000800 */
[----:B------:R-:W-:Y:S01]  /*0170*/  MOV R3, RZ ;  /* 0x000000ff00037202 */ /* 0x000fe20000000f00 */
[----:B------:R-:W-:Y:S01]  /*0180*/  IMAD.MOV.U32 R13, RZ, RZ, RZ ;  /* 0x000000ffff0d7224 */ /* 0x000fe200078e00ff */
[----:B------:R-:W-:Y:S01]  /*0190*/  CS2R R20, SRZ ;  /* 0x0000000000147805 */ /* 0x000fe2000001ff00 */
[----:B------:R-:W-:Y:S01]  /*01a0*/  UISETP.GE.U32.AND UP1, UPT, UR6, 0x4, UPT ;  /* 0x000000040600788c */ /* 0x000fe2000bf26070 */
[----:B------:R-:W-:Y:S01]  /*01b0*/  MOV R22, RZ ;  /* 0x000000ff00167202 */ /* 0x000fe20000000f00 */
[----:B------:R-:W-:-:S04]  /*01c0*/  ULOP3.LUT UR7, UR6, 0x3, URZ, 0xc0, !UPT ;  /* 0x0000000306077892 */ /* 0x000fc8000f8ec0ff */
[----:B------:R-:W-:Y:S02]  /*01d0*/  UISETP.NE.AND UP0, UPT, UR7, URZ, UPT ;  /* 0x000000ff0700728c */ /* 0x000fe4000bf05270 */
[----:B0-----:R-:W-:Y:S02]  /*01e0*/  USHF.R.S32.HI UR4, URZ, 0x1f, UR5 ;  /* 0x0000001fff047899 */ /* 0x001fe40008011405 */
[----:B------:R-:W-:-:S04]  /*01f0*/  IMAD.WIDE.U32 R6, R11, UR5, R2 ;  /* 0x000000050b067c25 */ /* 0x000fc8000f8e0002 */
[----:B------:R-:W-:-:S04]  /*0200*/  IMAD R5, R11, UR4, RZ ;  /* 0x000000040b057c24 */ /* 0x000fc8000f8e02ff */
[----:B------:R-:W-:Y:S01]  /*0210*/  IMAD.IADD R0, R7, 0x1, R5 ;  /* 0x0000000107007824 */ /* 0x000fe200078e0205 */
[----:B------:R-:W-:Y:S06]  /*0220*/  BRA.U !UP1, `(.L_x_7) ;  /* 0x0000000109f87547 */ /* 0x000fec000b800000 */
[----:B------:R-:W0:Y:S01]  /*0230*/  LDC.64 R4, c[0x0][0x388] ;  /* 0x0000e200ff047b82 */ /* 0x000e220000000a00 */
[----:B------:R-:W1:Y:S01]  /*0240*/  LDCU.64 UR4, c[0x0][0x390] ;  /* 0x00007200ff0477ac */ /* 0x000e620008000a00 */
[----:B------:R-:W-:Y:S02]  /*0250*/  IMAD R9, R0, 0x3, RZ ;  /* 0x0000000300097824 */ /* 0x000fe400078e02ff */
[----:B------:R-:W-:Y:S01]  /*0260*/  IMAD.MOV.U32 R20, RZ, RZ, RZ ;  /* 0x000000ffff147224 */ /* 0x000fe200078e00ff */
[----:B------:R-:W-:-:S04]  /*0270*/  ULOP3.LUT UR8, UR6, 0x7ffffffc, URZ, 0xc0, !UPT ;  /* 0x7ffffffc06087892 */ /* 0x000fc8000f8ec0ff */
[----:B------:R-:W-:Y:S02]  /*0280*/  UIADD3 UR9, UPT, UPT, -UR8, URZ, URZ ;  /* 0x000000ff08097290 */ /* 0x000fe4000fffe1ff */
[----:B------:R-:W-:Y:S01]  /*0290*/  MOV R13, UR8 ;  /* 0x00000008000d7c02 */ /* 0x000fe20008000f00 */
[----:B-1----:R-:W-:-:S04]  /*02a0*/  UIADD3 UR4, UP1, UPT, UR4, 0x8, URZ ;  /* 0x0000000804047890 */ /* 0x002fc8000ff3e0ff */
[----:B------:R-:W-:Y:S01]  /*02b0*/  UIADD3.X UR5, UPT, UPT, URZ, UR5, URZ, UP1, !UPT ;  /* 0x00000005ff057290 */ /* 0x000fe20008ffe4ff */
[----:B0-----:R-:W-:Y:S01]  /*02c0*/  IMAD.WIDE.U32 R4, R6, 0x3, R4 ;  /* 0x0000000306047825 */ /* 0x001fe200078e0004 */
[----:B------:R-:W-:Y:S02]  /*02d0*/  MOV R8, UR4 ;  /* 0x0000000400087c02 */ /* 0x000fe40008000f00 */
[----:B------:R-:W-:-:S04]  /*02e0*/  IADD3 R17, P0, PT, R4, 0x5, RZ ;  /* 0x0000000504117810 */ /* 0x000fc80007f1e0ff */
[----:B------:R-:W-:Y:S01]  /*02f0*/  IADD3.X R5, PT, PT, R5, R9, RZ, P0, !PT ;  /* 0x0000000905057210 */ /* 0x000fe200007fe4ff */
[----:B------:R-:W-:-:S08]  /*0300*/  IMAD.U32 R9, RZ, RZ, UR5 ;  /* 0x00000005ff097e24 */ /* 0x000fd0000f8e00ff */
.L_x_8:
[----:B------:R-:W-:Y:S01]  /*0310*/  MOV R4, R17 ;  /* 0x0000001100047202 */ /* 0x000fe20000000f00 */
[----:B------:R-:W2:Y:S04]  /*0320*/  LDG.E R24, desc[UR10][R8.64+-0x8] ;  /* 0xfffff80a08187981 */ /* 0x000ea8000c1e1900 */
[----:B------:R-:W3:Y:S04]  /*0330*/  LDG.E.U8 R23, desc[UR10][R4.64+-0x4] ;  /* 0xfffffc0a04177981 */ /* 0x000ee8000c1e1100 */
[----:B------:R-:W4:Y:S04]  /*0340*/  LDG.E.U8 R14, desc[UR10][R4.64+-0x5] ;  /* 0xfffffb0a040e7981 */ /* 0x000f28000c1e1100 */
[----:B------:R-:W5:Y:S04]  /*0350*/  LDG.E.U8 R26, desc[UR10][R4.64+-0x3] ;  /* 0xfffffd0a041a7981 */ /* 0x000f68000c1e1100 */
[----:B------:R-:W5:Y:S04]  /*0360*/  LDG.E.U8 R18, desc[UR10][R4.64+-0x2] ;  /* 0xfffffe0a04127981 */ /* 0x000f68000c1e1100 */
[----:B------:R-:W5:Y:S04]  /*0370*/  LDG.E.U8 R19, desc[UR10][R4.64+-0x1] ;  /* 0xffffff0a04137981 */ /* 0x000f68000c1e1100 */
[----:B------:R-:W5:Y:S04]  /*0380*/  LDG.E R12, desc[UR10][R8.64+-0x4] ;  /* 0xfffffc0a080c7981 */ /* 0x000f68000c1e1900 */
[----:B------:R-:W5:Y:S04]  /*0390*/  LDG.E.U8 R17, desc[UR10][R4.64] ;  /* 0x0000000a04117981 */ /* 0x000f68000c1e1100 */
[----:B------:R-:W5:Y:S04]  /*03a0*/  LDG.E.U8 R10, desc[UR10][R4.64+0x1] ;  /* 0x0000010a040a7981 */ /* 0x000f68000c1e1100 */
[----:B------:R-:W5:Y:S04]  /*03b0*/  LDG.E.U8 R15, desc[UR10][R4.64+0x2] ;  /* 0x0000020a040f7981 */ /* 0x000f68000c1e1100 */
[----:B------:R-:W5:Y:S01]  /*03c0*/  LDG.E.U8 R16, desc[UR10][R4.64+0x3] ;  /* 0x0000030a04107981 */ /* 0x000f62000c1e1100 */
[----:B---3--:R-:W-:-:S02]  /*03d0*/  I2FP.F32.U32 R23, R23 ;  /* 0x0000001700177245 */ /* 0x008fc40000201000 */
[----:B----4-:R-:W-:-:S03]  /*03e0*/  I2FP.F32.U32 R25, R14 ;  /* 0x0000000e00197245 */ /* 0x010fc60000201000 */
[C---:B--2---:R-:W-:Y:S01]  /*03f0*/  FFMA R27, R24.reuse, R23, R21 ;  /* 0x00000017181b7223 */ /* 0x044fe20000000015 */
[----:B------:R-:W2:Y:S01]  /*0400*/  LDG.E R14, desc[UR10][R8.64] ;  /* 0x0000000a080e7981 */ /* 0x000ea2000c1e1900 */
[----:B-----5:R-:W-:Y:S01]  /*0410*/  I2FP.F32.U32 R29, R26 ;  /* 0x0000001a001d7245 */ /* 0x020fe20000201000 */
[----:B------:R-:W-:Y:S02]  /*0420*/  FFMA R25, R25, R24, R22 ;  /* 0x0000001819197223 */ /* 0x000fe40000000016 */
[----:B------:R-:W3:Y:S04]  /*0430*/  LDG.E.U8 R21, desc[UR10][R4.64+0x4] ;  /* 0x0000040a04157981 */ /* 0x000ee8000c1e1100 */
[----:B------:R-:W4:Y:S01]  /*0440*/  LDG.E.U8 R22, desc[UR10][R4.64+0x5] ;  /* 0x0000050a04167981 */ /* 0x000f22000c1e1100 */
[----:B------:R-:W-:-:S03]  /*0450*/  FFMA R29, R24, R29, R20 ;  /* 0x0000001d181d7223 */ /* 0x000fc60000000014 */
[----:B------:R0:W5:Y:S04]  /*0460*/  LDG.E.U8 R23, desc[UR10][R4.64+0x6] ;  /* 0x0000060a04177981 */ /* 0x000168000c1e1100 */
[----:B------:R1:W5:Y:S01]  /*0470*/  LDG.E R20, desc[UR10][R8.64+0x4] ;  /* 0x0000040a08147981 */ /* 0x000362000c1e1900 */
[----:B------:R-:W-:Y:S01]  /*0480*/  I2FP.F32.U32 R18, R18 ;  /* 0x0000001200127245 */ /* 0x000fe20000201000 */
[----:B------:R-:W-:Y:S01]  /*0490*/  UIADD3 UR9, UPT, UPT, UR9, 0x4, URZ ;  /* 0x0000000409097890 */ /* 0x000fe2000fffe0ff */
[----:B------:R-:W-:-:S03]  /*04a0*/  I2FP.F32.U32 R19, R19 ;  /* 0x0000001300137245 */ /* 0x000fc60000201000 */
[----:B------:R-:W-:Y:S01]  /*04b0*/  FFMA R25, R18, R12, R25 ;  /* 0x0000000c12197223 */ /* 0x000fe20000000019 */
[----:B------:R-:W-:Y:S01]  /*04c0*/  I2FP.F32.U32 R18, R17 ;  /* 0x0000001100127245 */ /* 0x000fe20000201000 */
[----:B------:R-:W-:Y:S01]  /*04d0*/  UISETP.NE.AND UP1, UPT, UR9, URZ, UPT ;  /* 0x000000ff0900728c */ /* 0x000fe2000bf25270 */
[----:B------:R-:W-:Y:S01]  /*04e0*/  I2FP.F32.U32 R10, R10 ;  /* 0x0000000a000a7245 */ /* 0x000fe20000201000 */
[----:B------:R-:W-:Y:S01]  /*04f0*/  FFMA R27, R12, R19, R27 ;  /* 0x000000130c1b7223 */ /* 0x000fe2000000001b */
[----:B------:R-:W-:Y:S02]  /*0500*/  IADD3 R17, P0, PT, R4, 0xc, RZ ;  /* 0x0000000c04117810 */ /* 0x000fe40007f1e0ff */
[----:B------:R-:W-:Y:S01]  /*0510*/  I2FP.F32.U32 R15, R15 ;  /* 0x0000000f000f7245 */ /* 0x000fe20000201000 */
[----:B------:R-:W-:Y:S01]  /*0520*/  FFMA R29, R12, R18, R29 ;  /* 0x000000120c1d7223 */ /* 0x000fe2000000001d */
[----:B------:R-:W-:Y:S02]  /*0530*/  I2FP.F32.U32 R16, R16 ;  /* 0x0000001000107245 */ /* 0x000fe40000201000 */
[----:B0-----:R-:W-:-:S02]  /*0540*/  IADD3.X R5, PT, PT, RZ, R5, RZ, P0, !PT ;  /* 0x00000005ff057210 */ /* 0x001fc400007fe4ff */
[----:B-1----:R-:W-:-:S05]  /*0550*/  IADD3 R8, P0, PT, R8, 0x10, RZ ;  /* 0x0000001008087810 */ /* 0x002fca0007f1e0ff */
[----:B------:R-:W-:Y:S02]  /*0560*/  IMAD.X R9, RZ, RZ, R9, P0 ;  /* 0x000000ffff097224 */ /* 0x000fe400000e0609 */
[----:B--2---:R-:W-:Y:S01]  /*0570*/  FFMA R25, R10, R14, R25 ;  /* 0x0000000e0a197223 */ /* 0x004fe20000000019 */
[C---:B------:R-:W-:Y:S01]  /*0580*/  FFMA R15, R14.reuse, R15, R27 ;  /* 0x0000000f0e0f7223 */ /* 0x040fe2000000001b */
[----:B---3--:R-:W-:Y:S01]  /*0590*/  I2FP.F32.U32 R4, R21 ;  /* 0x0000001500047245 */ /* 0x008fe20000201000 */
[----:B------:R-:W-:Y:S01]  /*05a0*/  FFMA R29, R14, R16, R29 ;  /* 0x000000100e1d7223 */ /* 0x000fe2000000001d */
[----:B----4-:R-:W-:Y:S02]  /*05b0*/  I2FP.F32.U32 R21, R22 ;  /* 0x0000001600157245 */ /* 0x010fe40000201000 */
[----:B-----5:R-:W-:Y:S01]  /*05c0*/  I2FP.F32.U32 R10, R23 ;  /* 0x00000017000a7245 */ /* 0x020fe20000201000 */
[----:B------:R-:W-:Y:S02]  /*05d0*/  FFMA R22, R4, R20, R25 ;  /* 0x0000001404167223 */ /* 0x000fe40000000019 */
[----:B------:R-:W-:-:S02]  /*05e0*/  FFMA R21, R20, R21, R15 ;  /* 0x0000001514157223 */ /* 0x000fc4000000000f */
[----:B------:R-:W-:Y:S01]  /*05f0*/  FFMA R20, R20, R10, R29 ;  /* 0x0000000a14147223 */ /* 0x000fe2000000001d */
[----:B------:R-:W-:Y:S06]  /*0600*/  BRA.U UP1, `(.L_x_8) ;  /* 0xfffffffd01407547 */ /* 0x000fec000b83ffff */
.L_x_7:
[----:B------:R-:W-:Y:S05]  /*0610*/  BRA.U !UP0, `(.L_x_6) ;  /* 0x0000000108d07547 */ /* 0x000fea000b800000 */
[----:B------:R-:W-:Y:S02]  /*0620*/  UISETP.NE.AND UP0, UPT, UR7, 0x1, UPT ;  /* 0x000000010700788c */ /* 0x000fe4000bf05270 */
[----:B------:R-:W-:-:S04]  /*0630*/  ULOP3.LUT UR4, UR6, 0x1, URZ, 0xc0, !UPT ;  /* 0x0000000106047892 */ /* 0x000fc8000f8ec0ff */
[----:B------:R-:W-:-:S03]  /*0640*/  UISETP.NE.U32.AND UP1, UPT, UR4, 0x1, UPT ;  /* 0x000000010400788c */ /* 0x000fc6000bf25070 */
[----:B------:R-:W-:Y:S08]  /*0650*/  BRA.U !UP0, `(.L_x_9) ;  /* 0x0000000108747547 */ /* 0x000ff0000b800000 */
[----:B------:R-:W0:Y:S01]  /*0660*/  LDC.64 R8, c[0x0][0x388] ;  /* 0x0000e200ff087b82 */ /* 0x000e220000000a00 */
[----:B------:R-:W-:-:S04]  /*0670*/  IADD3 R15, P0, PT, R13, R6, RZ ;  /* 0x000000060d0f7210 */ /* 0x000fc80007f1e0ff */
[----:B------:R-:W-:-:S03]  /*0680*/  IADD3.X R10, PT, PT, RZ, R0, RZ, P0, !PT ;  /* 0x00000000ff0a7210 */ /* 0x000fc600007fe4ff */
[----:B------:R-:W1:Y:S01]  /*0690*/  LDC.64 R4, c[0x0][0x390] ;  /* 0x0000e400ff047b82 */ /* 0x000e620000000a00 */
[----:B0-----:R-:W-:-:S04]  /*06a0*/  IMAD.WIDE.U32 R8, R15, 0x3, R8 ;  /* 0x000000030f087825 */ /* 0x001fc800078e0008 */
[----:B------:R-:W-:Y:S02]  /*06b0*/  IMAD R15, R10, 0x3, RZ ;  /* 0x000000030a0f7824 */ /* 0x000fe400078e02ff */
[----:B-1----:R-:W-:-:S03]  /*06c0*/  IMAD.WIDE.U32 R4, R13, 0x4, R4 ;  /* 0x000000040d047825 */ /* 0x002fc600078e0004 */
[----:B------:R-:W-:Y:S02]  /*06d0*/  IADD3 R9, PT, PT, R9, R15, RZ ;  /* 0x0000000f09097210 */ /* 0x000fe40007ffe0ff */
[----:B------:R-:W2:Y:S04]  /*06e0*/  LDG.E R15, desc[UR10][R4.64] ;  /* 0x0000000a040f7981 */ /* 0x000ea8000c1e1900 */
[----:B------:R-:W3:Y:S04]  /*06f0*/  LDG.E.U8 R10, desc[UR10][R8.64] ;  /* 0x0000000a080a7981 */ /* 0x000ee8000c1e1100 */
[----:B------:R-:W4:Y:S04]  /*0700*/  LDG.E.U8 R12, desc[UR10][R8.64+0x1] ;  /* 0x0000010a080c7981 */ /* 0x000f28000c1e1100 */
[----:B------:R-:W5:Y:S04]  /*0710*/  LDG.E.U8 R14, desc[UR10][R8.64+0x2] ;  /* 0x0000020a080e7981 */ /* 0x000f68000c1e1100 */
[----:B------:R-:W2:Y:S04]  /*0720*/  LDG.E.U8 R16, desc[UR10][R8.64+0x3] ;  /* 0x0000030a08107981 */ /* 0x000ea8000c1e1100 */
[----:B------:R-:W2:Y:S04]  /*0730*/  LDG.E.U8 R18, desc[UR10][R8.64+0x4] ;  /* 0x0000040a08127981 */ /* 0x000ea8000c1e1100 */
[----:B------:R-:W2:Y:S04]  /*0740*/  LDG.E.U8 R23, desc[UR10][R8.64+0x5] ;  /* 0x0000050a08177981 */ /* 0x000ea8000c1e1100 */
[----:B------:R-:W2:Y:S01]  /*0750*/  LDG.E R19, desc[UR10][R4.64+0x4] ;  /* 0x0000040a04137981 */ /* 0x000ea2000c1e1900 */
[----:B------:R-:W-:Y:S01]  /*0760*/  VIADD R13, R13, 0x2 ;  /* 0x000000020d0d7836 */ /* 0x000fe20000000000 */
[----:B---3--:R-:W-:-:S02]  /*0770*/  I2FP.F32.U32 R17, R10 ;  /* 0x0000000a00117245 */ /* 0x008fc40000201000 */
[----:B----4-:R-:W-:Y:S02]  /*0780*/  I2FP.F32.U32 R12, R12 ;  /* 0x0000000c000c7245 */ /* 0x010fe40000201000 */
[----:B-----5:R-:W-:Y:S01]  /*0790*/  I2FP.F32.U32 R14, R14 ;  /* 0x0000000e000e7245 */ /* 0x020fe20000201000 */
[----:B--2---:R-:W-:Y:S02]  /*07a0*/  FFMA R17, R17, R15, R22 ;  /* 0x0000000f11117223 */ /* 0x004fe40000000016 */
[C---:B------:R-:W-:Y:S01]  /*07b0*/  FFMA R12, R15.reuse, R12, R21 ;  /* 0x0000000c0f0c7223 */ /* 0x040fe20000000015 */
[----:B------:R-:W-:Y:S01]  /*07c0*/  I2FP.F32.U32 R16, R16 ;  /* 0x0000001000107245 */ /* 0x000fe20000201000 */
[----:B------:R-:W-:Y:S01]  /*07d0*/  FFMA R14, R15, R14, R20 ;  /* 0x0000000e0f0e7223 */ /* 0x000fe20000000014 */
[----:B------:R-:W-:Y:S02]  /*07e0*/  I2FP.F32.U32 R18, R18 ;  /* 0x0000001200127245 */ /* 0x000fe40000201000 */
[----:B------:R-:W-:Y:S01]  /*07f0*/  I2FP.F32.U32 R23, R23 ;  /* 0x0000001700177245 */ /* 0x000fe20000201000 */
[----:B------:R-:W-:-:S02]  /*0800*/  FFMA R22, R16, R19, R17 ;  /* 0x0000001310167223 */ /* 0x000fc40000000011 */
[C---:B------:R-:W-:Y:S02]  /*0810*/  FFMA R21, R19.reuse, R18, R12 ;  /* 0x0000001213157223 */ /* 0x040fe4000000000c */
[----:B------:R-:W-:-:S07]  /*0820*/  FFMA R20, R19, R23, R14 ;  /* 0x0000001713147223 */ /* 0x000fce000000000e */
.L_x_9:
[----:B------:R-:W-:Y:S05]  /*0830*/  BRA.U UP1, `(.L_x_6) ;  /* 0x0000000101487547 */ /* 0x000fea000b800000 */
[----:B------:R-:W0:Y:S01]  /*0840*/  LDC.64 R8, c[0x0][0x388] ;  /* 0x0000e200ff087b82 */ /* 0x000e220000000a00 */
[----:B------:R-:W-:-:S04]  /*0850*/  IADD3 R7, P0, PT, R13, R6, RZ ;  /* 0x000000060d077210 */ /* 0x000fc80007f1e0ff */
[----:B------:R-:W-:-:S03]  /*0860*/  IADD3.X R0, PT, PT, RZ, R0, RZ, P0, !PT ;  /* 0x00000000ff007210 */ /* 0x000fc600007fe4ff */
[----:B------:R-:W1:Y:S01]  /*0870*/  LDC.64 R4, c[0x0][0x390] ;  /* 0x0000e400ff047b82 */ /* 0x000e620000000a00 */
[----:B0-----:R-:W-:-:S04]  /*0880*/  IMAD.WIDE.U32 R6, R7, 0x3, R8 ;  /* 0x0000000307067825 */ /* 0x001fc800078e0008 */
[----:B------:R-:W-:Y:S02]  /*0890*/  IMAD R9, R0, 0x3, RZ ;  /* 0x0000000300097824 */ /* 0x000fe400078e02ff */
[----:B-1----:R-:W-:-:S03]  /*08a0*/  IMAD.WIDE.U32 R4, R13, 0x4, R4 ;  /* 0x000000040d047825 */ /* 0x002fc600078e0004 */
[----:B------:R-:W-:-:S05]  /*08b0*/  IADD3 R7, PT, PT, R7, R9, RZ ;  /* 0x0000000907077210 */ /* 0x000fca0007ffe0ff */
        /* <DEDUP_REMOVED lines=10> */
.L_x_6:
[----:B------:R-:W0:Y:S01]  /*0960*/  LDC.64 R4, c[0x0][0x380] ;  /* 0x0000e000ff047b82 */ /* 0x000e220000000a00 */
[----:B------:R-:W-:Y:S01]  /*0970*/  IMAD.MOV.U32 R3, RZ, RZ, RZ ;  /* 0x000000ffff037224 */ /* 0x000fe200078e00ff */
[----:B------:R-:W1:Y:S01]  /*0980*/  F2I.TRUNC.NTZ R7, R22 ;  /* 0x0000001600077305 */ /* 0x000e62000020f100 */
[----:B------:R-:W-:-:S04]  /*0990*/  IMAD.WIDE.U32 R2, R11, UR13, R2 ;  /* 0x0000000d0b027c25 */ /* 0x000fc8000f8e0002 */
[----:B------:R-:W-:-:S03]  /*09a0*/  IMAD R11, R11, UR12, RZ ;  /* 0x0000000c0b0b7c24 */ /* 0x000fc6000f8e02ff */
[----:B------:R-:W2:Y:S02]  /*09b0*/  F2I.TRUNC.NTZ R21, R21 ;  /* 0x0000001500157305 */ /* 0x000ea4000020f100 */
[----:B------:R-:W-:-:S06]  /*09c0*/  IADD3 R0, PT, PT, R3, R11, RZ ;  /* 0x0000000b03007210 */ /* 0x000fcc0007ffe0ff */
[----:B------:R-:W3:Y:S01]  /*09d0*/  F2I.TRUNC.NTZ R9, R20 ;  /* 0x0000001400097305 */ /* 0x000ee2000020f100 */
[----:B0-----:R-:W-:-:S04]  /*09e0*/  IMAD.WIDE.U32 R2, R2, 0x3, R4 ;  /* 0x0000000302027825 */ /* 0x001fc800078e0004 */
[----:B------:R-:W-:-:S05]  /*09f0*/  IMAD R5, R0, 0x3, RZ ;  /* 0x0000000300057824 */ /* 0x000fca00078e02ff */
[----:B------:R-:W-:-:S05]  /*0a00*/  IADD3 R3, PT, PT, R3, R5, RZ ;  /* 0x0000000503037210 */ /* 0x000fca0007ffe0ff */
[----:B-1----:R-:W-:Y:S04]  /*0a10*/  STG.E.U8 desc[UR10][R2.64], R7 ;  /* 0x0000000702007986 */ /* 0x002fe8000c10110a */
[----:B--2---:R-:W-:Y:S04]  /*0a20*/  STG.E.U8 desc[UR10][R2.64+0x1], R21 ;  /* 0x0000011502007986 */ /* 0x004fe8000c10110a */
[----:B---3--:R-:W-:Y:S01]  /*0a30*/  STG.E.U8 desc[UR10][R2.64+0x2], R9 ;  /* 0x0000020902007986 */ /* 0x008fe2000c10110a */
[----:B------:R-:W-:Y:S05]  /*0a40*/  EXIT ;  /* 0x000000000000794d */ /* 0x000fea0003800000 */
.L_x_10:
        /* <DEDUP_REMOVED lines=11> */
.L_x_13:


//--------------------- .nv.shared.reserved.0     --------------------------
	.section	.nv.shared.reserved.0,"aw",@nobits
	.weak		__nv_reservedSMEM_offset_0_alias
	.size		__nv_reservedSMEM_offset_0_alias, 0, 64
	.other		__nv_reservedSMEM_offset_0_alias,@"STO_CUDA_RESERVED_SHARED STV_DEFAULT"
__nv_reservedSMEM_offset_0_alias:
	.zero		0
	.zero		64


//--------------------- .nv.constant0._Z10dev_conv_yPcS_Pfiiii --------------------------
	.section	.nv.constant0._Z10dev_conv_yPcS_Pfiiii,"a",@progbits
	.sectionflags	@""
	.align	4
.nv.constant0._Z10dev_conv_yPcS_Pfiiii:
	.zero		936


//--------------------- .nv.constant0._Z9intensityPcS_ii --------------------------
	.section	.nv.constant0._Z9intensityPcS_ii,"a",@progbits
	.sectionflags	@""
	.align	4
.nv.constant0._Z9intensityPcS_ii:
	.zero		920


//--------------------- .nv.constant0._Z10dev_conv_xPcS_Pfiiii --------------------------
	.section	.nv.constant0._Z10dev_conv_xPcS_Pfiiii,"a",@progbits
	.sectionflags	@""
	.align	4
.nv.constant0._Z10dev_conv_xPcS_Pfiiii:
	.zero		936


//--------------------- SYMBOLS --------------------------

	.type		.nv.reservedSmem.offset0,@object
	.size		.nv.reservedSmem.offset0,0x4
